//
// Generated by NVIDIA NVVM Compiler
//
// Compiler Build ID: CL-36424714
// Cuda compilation tools, release 13.0, V13.0.88
// Based on NVVM 20.0.0
//

.version 9.0
.target sm_100
.address_size 64

	// .globl	_Z8distancePKfPfffi

.visible .entry _Z8distancePKfPfffi(
	.param .u64 .ptr .align 1 _Z8distancePKfPfffi_param_0,
	.param .u64 .ptr .align 1 _Z8distancePKfPfffi_param_1,
	.param .f32 _Z8distancePKfPfffi_param_2,
	.param .f32 _Z8distancePKfPfffi_param_3,
	.param .u32 _Z8distancePKfPfffi_param_4
)
{
	.reg .pred 	%p<2>;
	.reg .b32 	%r<7>;
	.reg .b32 	%f<22>;
	.reg .b64 	%rd<9>;

	ld.param.u64 	%rd1, [_Z8distancePKfPfffi_param_0];
	ld.param.u64 	%rd2, [_Z8distancePKfPfffi_param_1];
	ld.param.f32 	%f1, [_Z8distancePKfPfffi_param_2];
	ld.param.f32 	%f2, [_Z8distancePKfPfffi_param_3];
	ld.param.u32 	%r2, [_Z8distancePKfPfffi_param_4];
	mov.u32 	%r3, %ctaid.x;
	mov.u32 	%r4, %ntid.x;
	mov.u32 	%r5, %tid.x;
	mad.lo.s32 	%r1, %r3, %r4, %r5;
	setp.ge.s32 	%p1, %r1, %r2;
	@%p1 bra 	$L__BB0_2;
	cvta.to.global.u64 	%rd3, %rd1;
	cvta.to.global.u64 	%rd4, %rd2;
	shl.b32 	%r6, %r1, 1;
	mul.wide.s32 	%rd5, %r6, 4;
	add.s64 	%rd6, %rd3, %rd5;
	ld.global.f32 	%f3, [%rd6];
	ld.global.f32 	%f4, [%rd6+4];
	fma.rn.f32 	%f5, %f1, %f4, %f3;
	mul.f32 	%f6, %f1, %f2;
	sub.f32 	%f7, %f5, %f6;
	mul.f32 	%f8, %f1, %f1;
	add.f32 	%f9, %f8, 0f3F800000;
	div.rn.f32 	%f10, %f7, %f9;
	mul.f32 	%f11, %f8, %f4;
	fma.rn.f32 	%f12, %f1, %f3, %f11;
	mul.f32 	%f13, %f8, %f2;
	sub.f32 	%f14, %f12, %f13;
	div.rn.f32 	%f15, %f14, %f9;
	add.f32 	%f16, %f2, %f15;
	sub.f32 	%f17, %f10, %f3;
	sub.f32 	%f18, %f16, %f4;
	mul.f32 	%f19, %f18, %f18;
	fma.rn.f32 	%f20, %f17, %f17, %f19;
	sqrt.rn.f32 	%f21, %f20;
	mul.wide.s32 	%rd7, %r1, 4;
	add.s64 	%rd8, %rd4, %rd7;
	st.global.f32 	[%rd8], %f21;
$L__BB0_2:
	ret;

}
	// .globl	_Z15find_line_modelPKfS0_PfS1_i
.visible .entry _Z15find_line_modelPKfS0_PfS1_i(
	.param .u64 .ptr .align 1 _Z15find_line_modelPKfS0_PfS1_i_param_0,
	.param .u64 .ptr .align 1 _Z15find_line_modelPKfS0_PfS1_i_param_1,
	.param .u64 .ptr .align 1 _Z15find_line_modelPKfS0_PfS1_i_param_2,
	.param .u64 .ptr .align 1 _Z15find_line_modelPKfS0_PfS1_i_param_3,
	.param .u32 _Z15find_line_modelPKfS0_PfS1_i_param_4
)
{
	.reg .pred 	%p<2>;
	.reg .b32 	%r<7>;
	.reg .b32 	%f<11>;
	.reg .b64 	%rd<15>;

	ld.param.u64 	%rd1, [_Z15find_line_modelPKfS0_PfS1_i_param_0];
	ld.param.u64 	%rd2, [_Z15find_line_modelPKfS0_PfS1_i_param_1];
	ld.param.u64 	%rd3, [_Z15find_line_modelPKfS0_PfS1_i_param_2];
	ld.param.u64 	%rd4, [_Z15find_line_modelPKfS0_PfS1_i_param_3];
	ld.param.u32 	%r2, [_Z15find_line_modelPKfS0_PfS1_i_param_4];
	mov.u32 	%r3, %ctaid.x;
	mov.u32 	%r4, %ntid.x;
	mov.u32 	%r5, %tid.x;
	mad.lo.s32 	%r1, %r3, %r4, %r5;
	setp.ge.s32 	%p1, %r1, %r2;
	@%p1 bra 	$L__BB1_2;
	cvta.to.global.u64 	%rd5, %rd1;
	cvta.to.global.u64 	%rd6, %rd2;
	cvta.to.global.u64 	%rd7, %rd3;
	cvta.to.global.u64 	%rd8, %rd4;
	shl.b32 	%r6, %r1, 1;
	mul.wide.s32 	%rd9, %r6, 4;
	add.s64 	%rd10, %rd5, %rd9;
	ld.global.f32 	%f1, [%rd10];
	ld.global.f32 	%f2, [%rd10+4];
	add.s64 	%rd11, %rd6, %rd9;
	ld.global.f32 	%f3, [%rd11];
	ld.global.f32 	%f4, [%rd11+4];
	sub.f32 	%f5, %f4, %f2;
	sub.f32 	%f6, %f3, %f1;
	add.f32 	%f7, %f6, 0f00800000;
	div.rn.f32 	%f8, %f5, %f7;
	mul.wide.s32 	%rd12, %r1, 4;
	add.s64 	%rd13, %rd7, %rd12;
	st.global.f32 	[%rd13], %f8;
	mul.f32 	%f9, %f3, %f8;
	sub.f32 	%f10, %f4, %f9;
	add.s64 	%rd14, %rd8, %rd12;
	st.global.f32 	[%rd14], %f10;
$L__BB1_2:
	ret;

}
	// .globl	_Z23distance_model_parallelPKfPfS1_S1_i
.visible .entry _Z23distance_model_parallelPKfPfS1_S1_i(
	.param .u64 .ptr .align 1 _Z23distance_model_parallelPKfPfS1_S1_i_param_0,
	.param .u64 .ptr .align 1 _Z23distance_model_parallelPKfPfS1_S1_i_param_1,
	.param .u64 .ptr .align 1 _Z23distance_model_parallelPKfPfS1_S1_i_param_2,
	.param .u64 .ptr .align 1 _Z23distance_model_parallelPKfPfS1_S1_i_param_3,
	.param .u32 _Z23distance_model_parallelPKfPfS1_S1_i_param_4
)
{
	.reg .pred 	%p<2>;
	.reg .b32 	%r<7>;
	.reg .b32 	%f<22>;
	.reg .b64 	%rd<16>;

	ld.param.u64 	%rd3, [_Z23distance_model_parallelPKfPfS1_S1_i_param_0];
	ld.param.u64 	%rd4, [_Z23distance_model_parallelPKfPfS1_S1_i_param_1];
	ld.param.u64 	%rd5, [_Z23distance_model_parallelPKfPfS1_S1_i_param_2];
	ld.param.u64 	%rd6, [_Z23distance_model_parallelPKfPfS1_S1_i_param_3];
	ld.param.u32 	%r3, [_Z23distance_model_parallelPKfPfS1_S1_i_param_4];
	cvta.to.global.u64 	%rd7, %rd5;
	cvta.to.global.u64 	%rd8, %rd6;
	mov.u32 	%r1, %tid.x;
	mov.u32 	%r4, %ctaid.x;
	mul.wide.u32 	%rd9, %r4, 4;
	add.s64 	%rd1, %rd7, %rd9;
	add.s64 	%rd2, %rd8, %rd9;
	mul.lo.s32 	%r2, %r3, %r4;
	setp.ge.s32 	%p1, %r1, %r3;
	@%p1 bra 	$L__BB2_2;
	cvta.to.global.u64 	%rd10, %rd3;
	cvta.to.global.u64 	%rd11, %rd4;
	ld.global.f32 	%f1, [%rd2];
	ld.global.f32 	%f2, [%rd1];
	shl.b32 	%r5, %r1, 1;
	mul.wide.u32 	%rd12, %r5, 4;
	add.s64 	%rd13, %rd10, %rd12;
	ld.global.f32 	%f3, [%rd13];
	ld.global.f32 	%f4, [%rd13+4];
	fma.rn.f32 	%f5, %f2, %f4, %f3;
	mul.f32 	%f6, %f1, %f2;
	sub.f32 	%f7, %f5, %f6;
	mul.f32 	%f8, %f2, %f2;
	add.f32 	%f9, %f8, 0f3F800000;
	div.rn.f32 	%f10, %f7, %f9;
	mul.f32 	%f11, %f8, %f4;
	fma.rn.f32 	%f12, %f2, %f3, %f11;
	mul.f32 	%f13, %f1, %f8;
	sub.f32 	%f14, %f12, %f13;
	div.rn.f32 	%f15, %f14, %f9;
	add.f32 	%f16, %f1, %f15;
	sub.f32 	%f17, %f10, %f3;
	sub.f32 	%f18, %f16, %f4;
	mul.f32 	%f19, %f18, %f18;
	fma.rn.f32 	%f20, %f17, %f17, %f19;
	sqrt.rn.f32 	%f21, %f20;
	add.s32 	%r6, %r2, %r1;
	mul.wide.s32 	%rd14, %r6, 4;
	add.s64 	%rd15, %rd11, %rd14;
	st.global.f32 	[%rd15], %f21;
$L__BB2_2:
	ret;

}


// ===== COMPILED SASS (sm_100) =====

	.target	sm_100

	.elftype	@"ET_EXEC"


//--------------------- .note.nv.tkinfo           --------------------------
	.section	.note.nv.tkinfo,"",@"SHT_NOTE"
	.sectionflags	@"SHF_NOTE_NV_TKINFO"
	.tkinfo
        /*0018*/ 	.word	0x00000002
        /*0030*/ 	.string	""
        /*0030*/ 	.string	"ptxas"
        /*0030*/ 	.string	"Cuda compilation tools, release 13.0, V13.0.88"
        /*0030*/ 	.string	"Build cuda_13.0.r13.0/compiler.36424714_0"
        /*0030*/ 	.string	"-arch sm_100 -m 64 "



//--------------------- .note.nv.cuinfo           --------------------------
	.section	.note.nv.cuinfo,"",@"SHT_NOTE"
	.sectionflags	@"SHF_NOTE_NV_CUINFO"
        /*0018*/ 	.short	0x0002
        /*001a*/ 	.short	0x0064
        /*001c*/ 	.short	0x0082
	.zero		2


//--------------------- .nv.info                  --------------------------
	.section	.nv.info,"",@"SHT_CUDA_INFO"
	.align	4


	//----- nvinfo : EIATTR_REGCOUNT
	.align		4
        /*0000*/ 	.byte	0x04, 0x2f
        /*0002*/ 	.short	(.L_1 - .L_0)
	.align		4
.L_0:
        /*0004*/ 	.word	index@(_Z8distancePKfPfffi)
        /*0008*/ 	.word	0x00000013


	//----- nvinfo : EIATTR_FRAME_SIZE
	.align		4
.L_1:
        /*000c*/ 	.byte	0x04, 0x11
        /*000e*/ 	.short	(.L_3 - .L_2)
	.align		4
.L_2:
        /*0010*/ 	.word	index@($__internal_4_$__cuda_sm3x_div_rn_noftz_f32_slowpath)
        /*0014*/ 	.word	0x00000000


	//----- nvinfo : EIATTR_FRAME_SIZE
	.align		4
.L_3:
        /*0018*/ 	.byte	0x04, 0x11
        /*001a*/ 	.short	(.L_5 - .L_4)
	.align		4
.L_4:
        /*001c*/ 	.word	index@($__internal_3_$__cuda_sm20_sqrt_rn_f32_slowpath)
        /*0020*/ 	.word	0x00000000


	//----- nvinfo : EIATTR_FRAME_SIZE
	.align		4
.L_5:
        /*0024*/ 	.byte	0x04, 0x11
        /*0026*/ 	.short	(.L_7 - .L_6)
	.align		4
.L_6:
        /*0028*/ 	.word	index@(_Z8distancePKfPfffi)
        /*002c*/ 	.word	0x00000000


	//----- nvinfo : EIATTR_REGCOUNT
	.align		4
.L_7:
        /*0030*/ 	.byte	0x04, 0x2f
        /*0032*/ 	.short	(.L_9 - .L_8)
	.align		4
.L_8:
        /*0034*/ 	.word	index@(_Z15find_line_modelPKfS0_PfS1_i)
        /*0038*/ 	.word	0x00000012


	//----- nvinfo : EIATTR_FRAME_SIZE
	.align		4
.L_9:
        /*003c*/ 	.byte	0x04, 0x11
        /*003e*/ 	.short	(.L_11 - .L_10)
	.align		4
.L_10:
        /*0040*/ 	.word	index@($__internal_2_$__cuda_sm3x_div_rn_noftz_f32_slowpath)
        /*0044*/ 	.word	0x00000000


	//----- nvinfo : EIATTR_FRAME_SIZE
	.align		4
.L_11:
        /*0048*/ 	.byte	0x04, 0x11
        /*004a*/ 	.short	(.L_13 - .L_12)
	.align		4
.L_12:
        /*004c*/ 	.word	index@(_Z15find_line_modelPKfS0_PfS1_i)
        /*0050*/ 	.word	0x00000000


	//----- nvinfo : EIATTR_REGCOUNT
	.align		4
.L_13:
        /*0054*/ 	.byte	0x04, 0x2f
        /*0056*/ 	.short	(.L_15 - .L_14)
	.align		4
.L_14:
        /*0058*/ 	.word	index@(_Z23distance_model_parallelPKfPfS1_S1_i)
        /*005c*/ 	.word	0x00000016


	//----- nvinfo : EIATTR_FRAME_SIZE
	.align		4
.L_15:
        /*0060*/ 	.byte	0x04, 0x11
        /*0062*/ 	.short	(.L_17 - .L_16)
	.align		4
.L_16:
        /*0064*/ 	.word	index@($__internal_1_$__cuda_sm3x_div_rn_noftz_f32_slowpath)
        /*0068*/ 	.word	0x00000000


	//----- nvinfo : EIATTR_FRAME_SIZE
	.align		4
.L_17:
        /*006c*/ 	.byte	0x04, 0x11
        /*006e*/ 	.short	(.L_19 - .L_18)
	.align		4
.L_18:
        /*0070*/ 	.word	index@($__internal_0_$__cuda_sm20_sqrt_rn_f32_slowpath)
        /*0074*/ 	.word	0x00000000


	//----- nvinfo : EIATTR_FRAME_SIZE
	.align		4
.L_19:
        /*0078*/ 	.byte	0x04, 0x11
        /*007a*/ 	.short	(.L_21 - .L_20)
	.align		4
.L_20:
        /*007c*/ 	.word	index@(_Z23distance_model_parallelPKfPfS1_S1_i)
        /*0080*/ 	.word	0x00000000


	//----- nvinfo : EIATTR_MIN_STACK_SIZE
	.align		4
.L_21:
        /*0084*/ 	.byte	0x04, 0x12
        /*0086*/ 	.short	(.L_23 - .L_22)
	.align		4
.L_22:
        /*0088*/ 	.word	index@(_Z23distance_model_parallelPKfPfS1_S1_i)
        /*008c*/ 	.word	0x00000000


	//----- nvinfo : EIATTR_MIN_STACK_SIZE
	.align		4
.L_23:
        /*0090*/ 	.byte	0x04, 0x12
        /*0092*/ 	.short	(.L_25 - .L_24)
	.align		4
.L_24:
        /*0094*/ 	.word	index@(_Z15find_line_modelPKfS0_PfS1_i)
        /*0098*/ 	.word	0x00000000


	//----- nvinfo : EIATTR_MIN_STACK_SIZE
	.align		4
.L_25:
        /*009c*/ 	.byte	0x04, 0x12
        /*009e*/ 	.short	(.L_27 - .L_26)
	.align		4
.L_26:
        /*00a0*/ 	.word	index@(_Z8distancePKfPfffi)
        /*00a4*/ 	.word	0x00000000
.L_27:


//--------------------- .nv.compat                --------------------------
	.section	.nv.compat,"",@"SHT_CUDA_COMPAT_INFO"
	.align	4
        /*0000*/ 	.byte	0x02, 0x09, 0x00, 0x00, 0x02, 0x02, 0x01, 0x00, 0x02, 0x05, 0x05, 0x00, 0x03, 0x07, 0x01, 0x01
        /*0010*/ 	.byte	0x02, 0x03, 0x00, 0x00, 0x02, 0x06, 0x01, 0x00, 0x04, 0x0b, 0x08, 0x00, 0x01, 0x00, 0x00, 0x00
        /*0020*/ 	.byte	0x00, 0x00, 0x00, 0x00


//--------------------- .nv.info._Z23distance_model_parallelPKfPfS1_S1_i --------------------------
	.section	.nv.info._Z23distance_model_parallelPKfPfS1_S1_i,"",@"SHT_CUDA_INFO"
	.sectionflags	@""
	.align	4


	//----- nvinfo : EIATTR_CUDA_API_VERSION
	.align		4
        /*0000*/ 	.byte	0x04, 0x37
        /*0002*/ 	.short	(.L_29 - .L_28)
.L_28:
        /*0004*/ 	.word	0x00000082


	//----- nvinfo : EIATTR_KPARAM_INFO
	.align		4
.L_29:
        /*0008*/ 	.byte	0x04, 0x17
        /*000a*/ 	.short	(.L_31 - .L_30)
.L_30:
        /*000c*/ 	.word	0x00000000
        /*0010*/ 	.short	0x0004
        /*0012*/ 	.short	0x0020
        /*0014*/ 	.byte	0x00, 0xf0, 0x11, 0x00


	//----- nvinfo : EIATTR_KPARAM_INFO
	.align		4
.L_31:
        /*0018*/ 	.byte	0x04, 0x17
        /*001a*/ 	.short	(.L_33 - .L_32)
.L_32:
        /*001c*/ 	.word	0x00000000
        /*0020*/ 	.short	0x0003
        /*0022*/ 	.short	0x0018
        /*0024*/ 	.byte	0x00, 0xf5, 0x21, 0x00


	//----- nvinfo : EIATTR_KPARAM_INFO
	.align		4
.L_33:
        /*0028*/ 	.byte	0x04, 0x17
        /*002a*/ 	.short	(.L_35 - .L_34)
.L_34:
        /*002c*/ 	.word	0x00000000
        /*0030*/ 	.short	0x0002
        /*0032*/ 	.short	0x0010
        /*0034*/ 	.byte	0x00, 0xf5, 0x21, 0x00


	//----- nvinfo : EIATTR_KPARAM_INFO
	.align		4
.L_35:
        /*0038*/ 	.byte	0x04, 0x17
        /*003a*/ 	.short	(.L_37 - .L_36)
.L_36:
        /*003c*/ 	.word	0x00000000
        /*0040*/ 	.short	0x0001
        /*0042*/ 	.short	0x0008
        /*0044*/ 	.byte	0x00, 0xf5, 0x21, 0x00


	//----- nvinfo : EIATTR_KPARAM_INFO
	.align		4
.L_37:
        /*0048*/ 	.byte	0x04, 0x17
        /*004a*/ 	.short	(.L_39 - .L_38)
.L_38:
        /*004c*/ 	.word	0x00000000
        /*0050*/ 	.short	0x0000
        /*0052*/ 	.short	0x0000
        /*0054*/ 	.byte	0x00, 0xf5, 0x21, 0x00


	//----- nvinfo : EIATTR_SPARSE_MMA_MASK
	.align		4
.L_39:
        /*0058*/ 	.byte	0x03, 0x50
        /*005a*/ 	.short	0x0000


	//----- nvinfo : EIATTR_MAXREG_COUNT
	.align		4
        /*005c*/ 	.byte	0x03, 0x1b
        /*005e*/ 	.short	0x00ff


	//----- nvinfo : EIATTR_MERCURY_ISA_VERSION
	.align		4
        /*0060*/ 	.byte	0x03, 0x5f
        /*0062*/ 	.short	0x0101


	//----- nvinfo : EIATTR_VRC_CTA_INIT_COUNT
	.align		4
        /*0064*/ 	.byte	0x02, 0x4a
	.zero		1
	.zero		1


	//----- nvinfo : EIATTR_EXIT_INSTR_OFFSETS
	.align		4
        /*0068*/ 	.byte	0x04, 0x1c
        /*006a*/ 	.short	(.L_41 - .L_40)


	//   ....[0]....
.L_40:
        /*006c*/ 	.word	0x00000040


	//   ....[1]....
        /*0070*/ 	.word	0x000004b0


	//----- nvinfo : EIATTR_CRS_STACK_SIZE
	.align		4
.L_41:
        /*0074*/ 	.byte	0x04, 0x1e
        /*0076*/ 	.short	(.L_43 - .L_42)
.L_42:
        /*0078*/ 	.word	0x00000000


	//----- nvinfo : EIATTR_CBANK_PARAM_SIZE
	.align		4
.L_43:
        /*007c*/ 	.byte	0x03, 0x19
        /*007e*/ 	.short	0x0024


	//----- nvinfo : EIATTR_PARAM_CBANK
	.align		4
        /*0080*/ 	.byte	0x04, 0x0a
        /*0082*/ 	.short	(.L_45 - .L_44)
	.align		4
.L_44:
        /*0084*/ 	.word	index@(.nv.constant0._Z23distance_model_parallelPKfPfS1_S1_i)
        /*0088*/ 	.short	0x0380
        /*008a*/ 	.short	0x0024


	//----- nvinfo : EIATTR_SW_WAR
	.align		4
.L_45:
        /*008c*/ 	.byte	0x04, 0x36
        /*008e*/ 	.short	(.L_47 - .L_46)
.L_46:
        /*0090*/ 	.word	0x00000008
.L_47:


//--------------------- .nv.info._Z15find_line_modelPKfS0_PfS1_i --------------------------
	.section	.nv.info._Z15find_line_modelPKfS0_PfS1_i,"",@"SHT_CUDA_INFO"
	.sectionflags	@""
	.align	4


	//----- nvinfo : EIATTR_CUDA_API_VERSION
	.align		4
        /*0000*/ 	.byte	0x04, 0x37
        /*0002*/ 	.short	(.L_49 - .L_48)
.L_48:
        /*0004*/ 	.word	0x00000082


	//----- nvinfo : EIATTR_KPARAM_INFO
	.align		4
.L_49:
        /*0008*/ 	.byte	0x04, 0x17
        /*000a*/ 	.short	(.L_51 - .L_50)
.L_50:
        /*000c*/ 	.word	0x00000000
        /*0010*/ 	.short	0x0004
        /*0012*/ 	.short	0x0020
        /*0014*/ 	.byte	0x00, 0xf0, 0x11, 0x00


	//----- nvinfo : EIATTR_KPARAM_INFO
	.align		4
.L_51:
        /*0018*/ 	.byte	0x04, 0x17
        /*001a*/ 	.short	(.L_53 - .L_52)
.L_52:
        /*001c*/ 	.word	0x00000000
        /*0020*/ 	.short	0x0003
        /*0022*/ 	.short	0x0018
        /*0024*/ 	.byte	0x00, 0xf5, 0x21, 0x00


	//----- nvinfo : EIATTR_KPARAM_INFO
	.align		4
.L_53:
        /*0028*/ 	.byte	0x04, 0x17
        /*002a*/ 	.short	(.L_55 - .L_54)
.L_54:
        /*002c*/ 	.word	0x00000000
        /*0030*/ 	.short	0x0002
        /*0032*/ 	.short	0x0010
        /*0034*/ 	.byte	0x00, 0xf5, 0x21, 0x00


	//----- nvinfo : EIATTR_KPARAM_INFO
	.align		4
.L_55:
        /*0038*/ 	.byte	0x04, 0x17
        /*003a*/ 	.short	(.L_57 - .L_56)
.L_56:
        /*003c*/ 	.word	0x00000000
        /*0040*/ 	.short	0x0001
        /*0042*/ 	.short	0x0008
        /*0044*/ 	.byte	0x00, 0xf5, 0x21, 0x00


	//----- nvinfo : EIATTR_KPARAM_INFO
	.align		4
.L_57:
        /*0048*/ 	.byte	0x04, 0x17
        /*004a*/ 	.short	(.L_59 - .L_58)
.L_58:
        /*004c*/ 	.word	0x00000000
        /*0050*/ 	.short	0x0000
        /*0052*/ 	.short	0x0000
        /*0054*/ 	.byte	0x00, 0xf5, 0x21, 0x00


	//----- nvinfo : EIATTR_SPARSE_MMA_MASK
	.align		4
.L_59:
        /*0058*/ 	.byte	0x03, 0x50
        /*005a*/ 	.short	0x0000


	//----- nvinfo : EIATTR_MAXREG_COUNT
	.align		4
        /*005c*/ 	.byte	0x03, 0x1b
        /*005e*/ 	.short	0x00ff


	//----- nvinfo : EIATTR_MERCURY_ISA_VERSION
	.align		4
        /*0060*/ 	.byte	0x03, 0x5f
        /*0062*/ 	.short	0x0101


	//----- nvinfo : EIATTR_VRC_CTA_INIT_COUNT
	.align		4
        /*0064*/ 	.byte	0x02, 0x4a
	.zero		1
	.zero		1


	//----- nvinfo : EIATTR_EXIT_INSTR_OFFSETS
	.align		4
        /*0068*/ 	.byte	0x04, 0x1c
        /*006a*/ 	.short	(.L_61 - .L_60)


	//   ....[0]....
.L_60:
        /*006c*/ 	.word	0x00000070


	//   ....[1]....
        /*0070*/ 	.word	0x00000290


	//----- nvinfo : EIATTR_CRS_STACK_SIZE
	.align		4
.L_61:
        /*0074*/ 	.byte	0x04, 0x1e
        /*0076*/ 	.short	(.L_63 - .L_62)
.L_62:
        /*0078*/ 	.word	0x00000000


	//----- nvinfo : EIATTR_CBANK_PARAM_SIZE
	.align		4
.L_63:
        /*007c*/ 	.byte	0x03, 0x19
        /*007e*/ 	.short	0x0024


	//----- nvinfo : EIATTR_PARAM_CBANK
	.align		4
        /*0080*/ 	.byte	0x04, 0x0a
        /*0082*/ 	.short	(.L_65 - .L_64)
	.align		4
.L_64:
        /*0084*/ 	.word	index@(.nv.constant0._Z15find_line_modelPKfS0_PfS1_i)
        /*0088*/ 	.short	0x0380
        /*008a*/ 	.short	0x0024


	//----- nvinfo : EIATTR_SW_WAR
	.align		4
.L_65:
        /*008c*/ 	.byte	0x04, 0x36
        /*008e*/ 	.short	(.L_67 - .L_66)
.L_66:
        /*0090*/ 	.word	0x00000008
.L_67:


//--------------------- .nv.info._Z8distancePKfPfffi --------------------------
	.section	.nv.info._Z8distancePKfPfffi,"",@"SHT_CUDA_INFO"
	.sectionflags	@""
	.align	4


	//----- nvinfo : EIATTR_CUDA_API_VERSION
	.align		4
        /*0000*/ 	.byte	0x04, 0x37
        /*0002*/ 	.short	(.L_69 - .L_68)
.L_68:
        /*0004*/ 	.word	0x00000082


	//----- nvinfo : EIATTR_KPARAM_INFO
	.align		4
.L_69:
        /*0008*/ 	.byte	0x04, 0x17
        /*000a*/ 	.short	(.L_71 - .L_70)
.L_70:
        /*000c*/ 	.word	0x00000000
        /*0010*/ 	.short	0x0004
        /*0012*/ 	.short	0x0018
        /*0014*/ 	.byte	0x00, 0xf0, 0x11, 0x00


	//----- nvinfo : EIATTR_KPARAM_INFO
	.align		4
.L_71:
        /*0018*/ 	.byte	0x04, 0x17
        /*001a*/ 	.short	(.L_73 - .L_72)
.L_72:
        /*001c*/ 	.word	0x00000000
        /*0020*/ 	.short	0x0003
        /*0022*/ 	.short	0x0014
        /*0024*/ 	.byte	0x00, 0xf0, 0x11, 0x00


	//----- nvinfo : EIATTR_KPARAM_INFO
	.align		4
.L_73:
        /*0028*/ 	.byte	0x04, 0x17
        /*002a*/ 	.short	(.L_75 - .L_74)
.L_74:
        /*002c*/ 	.word	0x00000000
        /*0030*/ 	.short	0x0002
        /*0032*/ 	.short	0x0010
        /*0034*/ 	.byte	0x00, 0xf0, 0x11, 0x00


	//----- nvinfo : EIATTR_KPARAM_INFO
	.align		4
.L_75:
        /*0038*/ 	.byte	0x04, 0x17
        /*003a*/ 	.short	(.L_77 - .L_76)
.L_76:
        /*003c*/ 	.word	0x00000000
        /*0040*/ 	.short	0x0001
        /*0042*/ 	.short	0x0008
        /*0044*/ 	.byte	0x00, 0xf5, 0x21, 0x00


	//----- nvinfo : EIATTR_KPARAM_INFO
	.align		4
.L_77:
        /*0048*/ 	.byte	0x04, 0x17
        /*004a*/ 	.short	(.L_79 - .L_78)
.L_78:
        /*004c*/ 	.word	0x00000000
        /*0050*/ 	.short	0x0000
        /*0052*/ 	.short	0x0000
        /*0054*/ 	.byte	0x00, 0xf5, 0x21, 0x00


	//----- nvinfo : EIATTR_SPARSE_MMA_MASK
	.align		4
.L_79:
        /*0058*/ 	.byte	0x03, 0x50
        /*005a*/ 	.short	0x0000


	//----- nvinfo : EIATTR_MAXREG_COUNT
	.align		4
        /*005c*/ 	.byte	0x03, 0x1b
        /*005e*/ 	.short	0x00ff


	//----- nvinfo : EIATTR_MERCURY_ISA_VERSION
	.align		4
        /*0060*/ 	.byte	0x03, 0x5f
        /*0062*/ 	.short	0x0101


	//----- nvinfo : EIATTR_VRC_CTA_INIT_COUNT
	.align		4
        /*0064*/ 	.byte	0x02, 0x4a
	.zero		1
	.zero		1


	//----- nvinfo : EIATTR_EXIT_INSTR_OFFSETS
	.align		4
        /*0068*/ 	.byte	0x04, 0x1c
        /*006a*/ 	.short	(.L_81 - .L_80)


	//   ....[0]....
.L_80:
        /*006c*/ 	.word	0x00000070


	//   ....[1]....
        /*0070*/ 	.word	0x00000480


	//----- nvinfo : EIATTR_CRS_STACK_SIZE
	.align		4
.L_81:
        /*0074*/ 	.byte	0x04, 0x1e
        /*0076*/ 	.short	(.L_83 - .L_82)
.L_82:
        /*0078*/ 	.word	0x00000000


	//----- nvinfo : EIATTR_CBANK_PARAM_SIZE
	.align		4
.L_83:
        /*007c*/ 	.byte	0x03, 0x19
        /*007e*/ 	.short	0x001c


	//----- nvinfo : EIATTR_PARAM_CBANK
	.align		4
        /*0080*/ 	.byte	0x04, 0x0a
        /*0082*/ 	.short	(.L_85 - .L_84)
	.align		4
.L_84:
        /*0084*/ 	.word	index@(.nv.constant0._Z8distancePKfPfffi)
        /*0088*/ 	.short	0x0380
        /*008a*/ 	.short	0x001c


	//----- nvinfo : EIATTR_SW_WAR
	.align		4
.L_85:
        /*008c*/ 	.byte	0x04, 0x36
        /*008e*/ 	.short	(.L_87 - .L_86)
.L_86:
        /*0090*/ 	.word	0x00000008
.L_87:


//--------------------- .nv.callgraph             --------------------------
	.section	.nv.callgraph,"",@"SHT_CUDA_CALLGRAPH"
	.align	4
	.sectionentsize	8
	.align		4
        /*0000*/ 	.word	0x00000000
	.align		4
        /*0004*/ 	.word	0xffffffff
	.align		4
        /*0008*/ 	.word	0x00000000
	.align		4
        /*000c*/ 	.word	0xfffffffe
	.align		4
        /*0010*/ 	.word	0x00000000
	.align		4
        /*0014*/ 	.word	0xfffffffd
	.align		4
        /*0018*/ 	.word	0x00000000
	.align		4
        /*001c*/ 	.word	0xfffffffc


//--------------------- .text._Z23distance_model_parallelPKfPfS1_S1_i --------------------------
	.section	.text._Z23distance_model_parallelPKfPfS1_S1_i,"ax",@progbits
	.align	128
        .global         _Z23distance_model_parallelPKfPfS1_S1_i
        .type           _Z23distance_model_parallelPKfPfS1_S1_i,@function
        .size           _Z23distance_model_parallelPKfPfS1_S1_i,(.L_x_55 - _Z23distance_model_parallelPKfPfS1_S1_i)
        .other          _Z23distance_model_parallelPKfPfS1_S1_i,@"STO_CUDA_ENTRY STV_DEFAULT"
_Z23distance_model_parallelPKfPfS1_S1_i:
.text._Z23distance_model_parallelPKfPfS1_S1_i:
[----:B------:R-:W-:Y:S01]  /*0000*/  LDC R1, c[0x0][0x37c] ;  /* 0x0000df00ff017b82 */ /* 0x000fe20000000800 */
[----:B------:R-:W0:Y:S01]  /*0010*/  S2R R2, SR_TID.X ;  /* 0x0000000000027919 */ /* 0x000e220000002100 */
[----:B------:R-:W0:Y:S02]  /*0020*/  LDCU UR4, c[0x0][0x3a0] ;  /* 0x00007400ff0477ac */ /* 0x000e240008000800 */
[----:B0-----:R-:W-:-:S13]  /*0030*/  ISETP.GE.AND P0, PT, R2, UR4, PT ;  /* 0x0000000402007c0c */ /* 0x001fda000bf06270 */
[----:B------:R-:W-:Y:S05]  /*0040*/  @P0 EXIT ;  /* 0x000000000000094d */ /* 0x000fea0003800000 */
[----:B------:R-:W0:Y:S01]  /*0050*/  S2R R5, SR_CTAID.X ;  /* 0x0000000000057919 */ /* 0x000e220000002500 */
[----:B------:R-:W0:Y:S01]  /*0060*/  LDC.64 R12, c[0x0][0x390] ;  /* 0x0000e400ff0c7b82 */ /* 0x000e220000000a00 */
[----:B------:R-:W1:Y:S07]  /*0070*/  LDCU.64 UR4, c[0x0][0x358] ;  /* 0x00006b00ff0477ac */ /* 0x000e6e0008000a00 */
[----:B------:R-:W2:Y:S08]  /*0080*/  LDC.64 R14, c[0x0][0x380] ;  /* 0x0000e000ff0e7b82 */ /* 0x000eb00000000a00 */
[----:B------:R-:W3:Y:S01]  /*0090*/  LDC.64 R8, c[0x0][0x398] ;  /* 0x0000e600ff087b82 */ /* 0x000ee20000000a00 */
[----:B------:R-:W-:-:S02]  /*00a0*/  IMAD.SHL.U32 R3, R2, 0x2, RZ ;  /* 0x0000000202037824 */ /* 0x000fc400078e00ff */
[----:B0-----:R-:W-:-:S05]  /*00b0*/  IMAD.WIDE.U32 R12, R5, 0x4, R12 ;  /* 0x00000004050c7825 */ /* 0x001fca00078e000c */
[----:B-1----:R-:W4:Y:S01]  /*00c0*/  LDG.E R4, desc[UR4][R12.64] ;  /* 0x000000040c047981 */ /* 0x002f22000c1e1900 */
[----:B--2---:R-:W-:-:S04]  /*00d0*/  IMAD.WIDE.U32 R14, R3, 0x4, R14 ;  /* 0x00000004030e7825 */ /* 0x004fc800078e000e */
[----:B---3--:R-:W-:Y:S01]  /*00e0*/  IMAD.WIDE.U32 R8, R5, 0x4, R8 ;  /* 0x0000000405087825 */ /* 0x008fe200078e0008 */
[----:B------:R-:W2:Y:S04]  /*00f0*/  LDG.E R7, desc[UR4][R14.64] ;  /* 0x000000040e077981 */ /* 0x000ea8000c1e1900 */
[----:B------:R-:W2:Y:S04]  /*0100*/  LDG.E R6, desc[UR4][R14.64+0x4] ;  /* 0x000004040e067981 */ /* 0x000ea8000c1e1900 */
[----:B------:R-:W3:Y:S01]  /*0110*/  LDG.E R9, desc[UR4][R8.64] ;  /* 0x0000000408097981 */ /* 0x000ee2000c1e1900 */
[----:B------:R-:W-:Y:S01]  /*0120*/  BSSY.RECONVERGENT B0, `(.L_x_0) ;  /* 0x0000010000007945 */ /* 0x000fe20003800200 */
[----:B----4-:R-:W-:-:S04]  /*0130*/  FMUL R10, R4, R4 ;  /* 0x00000004040a7220 */ /* 0x010fc80000400000 */
[----:B------:R-:W-:-:S04]  /*0140*/  FADD R3, R10, 1 ;  /* 0x3f8000000a037421 */ /* 0x000fc80000000000 */
[----:B------:R-:W0:Y:S01]  /*0150*/  MUFU.RCP R16, R3 ;  /* 0x0000000300107308 */ /* 0x000e220000001000 */
[----:B--2---:R-:W-:-:S04]  /*0160*/  FFMA R0, R4, R6, R7 ;  /* 0x0000000604007223 */ /* 0x004fc80000000007 */
[----:B---3--:R-:W-:-:S04]  /*0170*/  FFMA R0, -R9, R4, R0 ;  /* 0x0000000409007223 */ /* 0x008fc80000000100 */
[----:B------:R-:W1:Y:S01]  /*0180*/  FCHK P0, R0, R3 ;  /* 0x0000000300007302 */ /* 0x000e620000000000 */
[----:B0-----:R-:W-:-:S04]  /*0190*/  FFMA R11, -R3, R16, 1 ;  /* 0x3f800000030b7423 */ /* 0x001fc80000000110 */
[----:B------:R-:W-:-:S04]  /*01a0*/  FFMA R11, R16, R11, R16 ;  /* 0x0000000b100b7223 */ /* 0x000fc80000000010 */
[----:B------:R-:W-:-:S04]  /*01b0*/  FFMA R12, R0, R11, RZ ;  /* 0x0000000b000c7223 */ /* 0x000fc800000000ff */
[----:B------:R-:W-:-:S04]  /*01c0*/  FFMA R13, -R3, R12, R0 ;  /* 0x0000000c030d7223 */ /* 0x000fc80000000100 */
[----:B------:R-:W-:Y:S01]  /*01d0*/  FFMA R8, R11, R13, R12 ;  /* 0x0000000d0b087223 */ /* 0x000fe2000000000c */
[----:B-1----:R-:W-:Y:S06]  /*01e0*/  @!P0 BRA `(.L_x_1) ;  /* 0x00000000000c8947 */ /* 0x002fec0003800000 */
[----:B------:R-:W-:-:S07]  /*01f0*/  MOV R12, 0x210 ;  /* 0x00000210000c7802 */ /* 0x000fce0000000f00 */
[----:B------:R-:W-:Y:S05]  /*0200*/  CALL.REL.NOINC `($__internal_1_$__cuda_sm3x_div_rn_noftz_f32_slowpath) ;  /* 0x0000000400047944 */ /* 0x000fea0003c00000 */
[----:B------:R-:W-:-:S07]  /*0210*/  IMAD.MOV.U32 R8, RZ, RZ, R0 ;  /* 0x000000ffff087224 */ /* 0x000fce00078e0000 */
.L_x_1:
[----:B------:R-:W-:Y:S05]  /*0220*/  BSYNC.RECONVERGENT B0 ;  /* 0x0000000000007941 */ /* 0x000fea0003800200 */
.L_x_0:
[----:B------:R-:W0:Y:S01]  /*0230*/  MUFU.RCP R0, R3 ;  /* 0x0000000300007308 */ /* 0x000e220000001000 */
[----:B------:R-:W-:Y:S01]  /*0240*/  FMUL R11, R6, R10 ;  /* 0x0000000a060b7220 */ /* 0x000fe20000400000 */
[----:B------:R-:W-:Y:S03]  /*0250*/  BSSY.RECONVERGENT B0, `(.L_x_2) ;  /* 0x000000d000007945 */ /* 0x000fe60003800200 */
[----:B------:R-:W-:-:S04]  /*0260*/  FFMA R4, R4, R7, R11 ;  /* 0x0000000704047223 */ /* 0x000fc8000000000b */
[----:B------:R-:W-:-:S04]  /*0270*/  FFMA R4, -R9, R10, R4 ;  /* 0x0000000a09047223 */ /* 0x000fc80000000104 */
[----:B------:R-:W1:Y:S01]  /*0280*/  FCHK P0, R4, R3 ;  /* 0x0000000304007302 */ /* 0x000e620000000000 */
[----:B0-----:R-:W-:-:S04]  /*0290*/  FFMA R11, -R3, R0, 1 ;  /* 0x3f800000030b7423 */ /* 0x001fc80000000100 */
[----:B------:R-:W-:-:S04]  /*02a0*/  FFMA R0, R0, R11, R0 ;  /* 0x0000000b00007223 */ /* 0x000fc80000000000 */
[----:B------:R-:W-:-:S04]  /*02b0*/  FFMA R11, R0, R4, RZ ;  /* 0x00000004000b7223 */ /* 0x000fc800000000ff */
[----:B------:R-:W-:-:S04]  /*02c0*/  FFMA R10, -R3, R11, R4 ;  /* 0x0000000b030a7223 */ /* 0x000fc80000000104 */
[----:B------:R-:W-:Y:S01]  /*02d0*/  FFMA R0, R0, R10, R11 ;  /* 0x0000000a00007223 */ /* 0x000fe2000000000b */
[----:B-1----:R-:W-:Y:S06]  /*02e0*/  @!P0 BRA `(.L_x_3) ;  /* 0x00000000000c8947 */ /* 0x002fec0003800000 */
[----:B------:R-:W-:Y:S02]  /*02f0*/  MOV R0, R4 ;  /* 0x0000000400007202 */ /* 0x000fe40000000f00 */
[----:B------:R-:W-:-:S07]  /*0300*/  MOV R12, 0x320 ;  /* 0x00000320000c7802 */ /* 0x000fce0000000f00 */
[----:B------:R-:W-:Y:S05]  /*0310*/  CALL.REL.NOINC `($__internal_1_$__cuda_sm3x_div_rn_noftz_f32_slowpath) ;  /* 0x0000000000c07944 */ /* 0x000fea0003c00000 */
.L_x_3:
[----:B------:R-:W-:Y:S05]  /*0320*/  BSYNC.RECONVERGENT B0 ;  /* 0x0000000000007941 */ /* 0x000fea0003800200 */
.L_x_2:
[----:B------:R-:W-:Y:S01]  /*0330*/  FADD R9, R9, R0 ;  /* 0x0000000009097221 */ /* 0x000fe20000000000 */
[----:B------:R-:W-:Y:S01]  /*0340*/  FADD R8, -R7, R8 ;  /* 0x0000000807087221 */ /* 0x000fe20000000100 */
[----:B------:R-:W-:Y:S02]  /*0350*/  BSSY.RECONVERGENT B0, `(.L_x_4) ;  /* 0x0000010000007945 */ /* 0x000fe40003800200 */
[----:B------:R-:W-:-:S04]  /*0360*/  FADD R9, -R6, R9 ;  /* 0x0000000906097221 */ /* 0x000fc80000000100 */
[----:B------:R-:W-:-:S04]  /*0370*/  FMUL R9, R9, R9 ;  /* 0x0000000909097220 */ /* 0x000fc80000400000 */
[----:B------:R-:W-:-:S04]  /*0380*/  FFMA R0, R8, R8, R9 ;  /* 0x0000000808007223 */ /* 0x000fc80000000009 */
[----:B------:R-:W-:Y:S01]  /*0390*/  VIADD R4, R0, 0xf3000000 ;  /* 0xf300000000047836 */ /* 0x000fe20000000000 */
[----:B------:R0:W1:Y:S04]  /*03a0*/  MUFU.RSQ R3, R0 ;  /* 0x0000000000037308 */ /* 0x0000680000001400 */
[----:B------:R-:W-:-:S13]  /*03b0*/  ISETP.GT.U32.AND P0, PT, R4, 0x727fffff, PT ;  /* 0x727fffff0400780c */ /* 0x000fda0003f04070 */
[----:B01----:R-:W-:Y:S05]  /*03c0*/  @!P0 BRA `(.L_x_5) ;  /* 0x0000000000108947 */ /* 0x003fea0003800000 */
[----:B------:R-:W-:-:S07]  /*03d0*/  MOV R9, 0x3f0 ;  /* 0x000003f000097802 */ /* 0x000fce0000000f00 */
[----:B------:R-:W-:Y:S05]  /*03e0*/  CALL.REL.NOINC `($__internal_0_$__cuda_sm20_sqrt_rn_f32_slowpath) ;  /* 0x0000000000347944 */ /* 0x000fea0003c00000 */
[----:B------:R-:W-:Y:S01]  /*03f0*/  MOV R9, R3 ;  /* 0x0000000300097202 */ /* 0x000fe20000000f00 */
[----:B------:R-:W-:Y:S06]  /*0400*/  BRA `(.L_x_6) ;  /* 0x0000000000107947 */ /* 0x000fec0003800000 */
.L_x_5:
[----:B------:R-:W-:Y:S01]  /*0410*/  FMUL.FTZ R9, R0, R3 ;  /* 0x0000000300097220 */ /* 0x000fe20000410000 */
[----:B------:R-:W-:-:S03]  /*0420*/  FMUL.FTZ R3, R3, 0.5 ;  /* 0x3f00000003037820 */ /* 0x000fc60000410000 */
[----:B------:R-:W-:-:S04]  /*0430*/  FFMA R0, -R9, R9, R0 ;  /* 0x0000000909007223 */ /* 0x000fc80000000100 */
[----:B------:R-:W-:-:S07]  /*0440*/  FFMA R9, R0, R3, R9 ;  /* 0x0000000300097223 */ /* 0x000fce0000000009 */
.L_x_6:
[----:B------:R-:W-:Y:S05]  /*0450*/  BSYNC.RECONVERGENT B0 ;  /* 0x0000000000007941 */ /* 0x000fea0003800200 */
.L_x_4:
[----:B------:R-:W0:Y:S01]  /*0460*/  LDC.64 R6, c[0x0][0x388] ;  /* 0x0000e200ff067b82 */ /* 0x000e220000000a00 */
[----:B------:R-:W1:Y:S02]  /*0470*/  LDCU UR6, c[0x0][0x3a0] ;  /* 0x00007400ff0677ac */ /* 0x000e640008000800 */
[----:B-1----:R-:W-:-:S04]  /*0480*/  IMAD R3, R5, UR6, R2 ;  /* 0x0000000605037c24 */ /* 0x002fc8000f8e0202 */
[----:B0-----:R-:W-:-:S05]  /*0490*/  IMAD.WIDE R2, R3, 0x4, R6 ;  /* 0x0000000403027825 */ /* 0x001fca00078e0206 */
[----:B------:R-:W-:Y:S01]  /*04a0*/  STG.E desc[UR4][R2.64], R9 ;  /* 0x0000000902007986 */ /* 0x000fe2000c101904 */
[----:B------:R-:W-:Y:S05]  /*04b0*/  EXIT ;  /* 0x000000000000794d */ /* 0x000fea0003800000 */
        .weak           $__internal_0_$__cuda_sm20_sqrt_rn_f32_slowpath
        .type           $__internal_0_$__cuda_sm20_sqrt_rn_f32_slowpath,@function
        .size           $__internal_0_$__cuda_sm20_sqrt_rn_f32_slowpath,($__internal_1_$__cuda_sm3x_div_rn_noftz_f32_slowpath - $__internal_0_$__cuda_sm20_sqrt_rn_f32_slowpath)
$__internal_0_$__cuda_sm20_sqrt_rn_f32_slowpath:
[----:B------:R-:W-:-:S13]  /*04c0*/  LOP3.LUT P0, RZ, R0, 0x7fffffff, RZ, 0xc0, !PT ;  /* 0x7fffffff00ff7812 */ /* 0x000fda000780c0ff */
[----:B------:R-:W-:Y:S01]  /*04d0*/  @!P0 IMAD.MOV.U32 R3, RZ, RZ, R0 ;  /* 0x000000ffff038224 */ /* 0x000fe200078e0000 */
[----:B------:R-:W-:Y:S06]  /*04e0*/  @!P0 BRA `(.L_x_7) ;  /* 0x0000000000408947 */ /* 0x000fec0003800000 */
[----:B------:R-:W-:-:S13]  /*04f0*/  FSETP.GEU.FTZ.AND P0, PT, R0, RZ, PT ;  /* 0x000000ff0000720b */ /* 0x000fda0003f1e000 */
[----:B------:R-:W-:Y:S01]  /*0500*/  @!P0 MOV R3, 0x7fffffff ;  /* 0x7fffffff00038802 */ /* 0x000fe20000000f00 */
[----:B------:R-:W-:Y:S06]  /*0510*/  @!P0 BRA `(.L_x_7) ;  /* 0x0000000000348947 */ /* 0x000fec0003800000 */
[----:B------:R-:W-:-:S13]  /*0520*/  FSETP.GTU.FTZ.AND P0, PT, |R0|, +INF , PT ;  /* 0x7f8000000000780b */ /* 0x000fda0003f1c200 */
[----:B------:R-:W-:Y:S01]  /*0530*/  @P0 FADD.FTZ R3, R0, 1 ;  /* 0x3f80000000030421 */ /* 0x000fe20000010000 */
[----:B------:R-:W-:Y:S06]  /*0540*/  @P0 BRA `(.L_x_7) ;  /* 0x0000000000280947 */ /* 0x000fec0003800000 */
[----:B------:R-:W-:-:S13]  /*0550*/  FSETP.NEU.FTZ.AND P0, PT, |R0|, +INF , PT ;  /* 0x7f8000000000780b */ /* 0x000fda0003f1d200 */
[----:B------:R-:W-:-:S04]  /*0560*/  @P0 FFMA R4, R0, 1.84467440737095516160e+19, RZ ;  /* 0x5f80000000040823 */ /* 0x000fc800000000ff */
[----:B------:R-:W0:Y:S02]  /*0570*/  @P0 MUFU.RSQ R3, R4 ;  /* 0x0000000400030308 */ /* 0x000e240000001400 */
[----:B0-----:R-:W-:Y:S01]  /*0580*/  @P0 FMUL.FTZ R7, R4, R3 ;  /* 0x0000000304070220 */ /* 0x001fe20000410000 */
[----:B------:R-:W-:Y:S01]  /*0590*/  @P0 FMUL.FTZ R8, R3, 0.5 ;  /* 0x3f00000003080820 */ /* 0x000fe20000410000 */
[----:B------:R-:W-:Y:S02]  /*05a0*/  @!P0 IMAD.MOV.U32 R3, RZ, RZ, R0 ;  /* 0x000000ffff038224 */ /* 0x000fe400078e0000 */
[----:B------:R-:W-:-:S04]  /*05b0*/  @P0 FADD.FTZ R6, -R7, -RZ ;  /* 0x800000ff07060221 */ /* 0x000fc80000010100 */
[----:B------:R-:W-:-:S04]  /*05c0*/  @P0 FFMA R6, R7, R6, R4 ;  /* 0x0000000607060223 */ /* 0x000fc80000000004 */
[----:B------:R-:W-:-:S04]  /*05d0*/  @P0 FFMA R6, R6, R8, R7 ;  /* 0x0000000806060223 */ /* 0x000fc80000000007 */
[----:B------:R-:W-:-:S07]  /*05e0*/  @P0 FMUL.FTZ R3, R6, 2.3283064365386962891e-10 ;  /* 0x2f80000006030820 */ /* 0x000fce0000410000 */
.L_x_7:
[----:B------:R-:W-:Y:S01]  /*05f0*/  MOV R6, R9 ;  /* 0x0000000900067202 */ /* 0x000fe20000000f00 */
[----:B------:R-:W-:-:S04]  /*0600*/  IMAD.MOV.U32 R7, RZ, RZ, 0x0 ;  /* 0x00000000ff077424 */ /* 0x000fc800078e00ff */
[----:B------:R-:W-:Y:S05]  /*0610*/  RET.REL.NODEC R6 `(_Z23distance_model_parallelPKfPfS1_S1_i) ;  /* 0xfffffff806787950 */ /* 0x000fea0003c3ffff */
        .weak           $__internal_1_$__cuda_sm3x_div_rn_noftz_f32_slowpath
        .type           $__internal_1_$__cuda_sm3x_div_rn_noftz_f32_slowpath,@function
        .size           $__internal_1_$__cuda_sm3x_div_rn_noftz_f32_slowpath,(.L_x_55 - $__internal_1_$__cuda_sm3x_div_rn_noftz_f32_slowpath)
$__internal_1_$__cuda_sm3x_div_rn_noftz_f32_slowpath:
[----:B------:R-:W-:Y:S01]  /*0620*/  SHF.R.U32.HI R13, RZ, 0x17, R3 ;  /* 0x00000017ff0d7819 */ /* 0x000fe20000011603 */
[----:B------:R-:W-:Y:S01]  /*0630*/  BSSY.RECONVERGENT B1, `(.L_x_8) ;  /* 0x0000063000017945 */ /* 0x000fe20003800200 */
[----:B------:R-:W-:Y:S02]  /*0640*/  SHF.R.U32.HI R11, RZ, 0x17, R0 ;  /* 0x00000017ff0b7819 */ /* 0x000fe40000011600 */
[----:B------:R-:W-:Y:S02]  /*0650*/  LOP3.LUT R13, R13, 0xff, RZ, 0xc0, !PT ;  /* 0x000000ff0d0d7812 */ /* 0x000fe400078ec0ff */
[----:B------:R-:W-:Y:S02]  /*0660*/  LOP3.LUT R18, R11, 0xff, RZ, 0xc0, !PT ;  /* 0x000000ff0b127812 */ /* 0x000fe400078ec0ff */
[----:B------:R-:W-:Y:S02]  /*0670*/  IADD3 R16, PT, PT, R13, -0x1, RZ ;  /* 0xffffffff0d107810 */ /* 0x000fe40007ffe0ff */
[----:B------:R-:W-:Y:S01]  /*0680*/  MOV R15, R3 ;  /* 0x00000003000f7202 */ /* 0x000fe20000000f00 */
[----:B------:R-:W-:Y:S01]  /*0690*/  VIADD R14, R18, 0xffffffff ;  /* 0xffffffff120e7836 */ /* 0x000fe20000000000 */
[----:B------:R-:W-:-:S04]  /*06a0*/  ISETP.GT.U32.AND P0, PT, R16, 0xfd, PT ;  /* 0x000000fd1000780c */ /* 0x000fc80003f04070 */
[----:B------:R-:W-:-:S13]  /*06b0*/  ISETP.GT.U32.OR P0, PT, R14, 0xfd, P0 ;  /* 0x000000fd0e00780c */ /* 0x000fda0000704470 */
[----:B------:R-:W-:Y:S01]  /*06c0*/  @!P0 IMAD.MOV.U32 R11, RZ, RZ, RZ ;  /* 0x000000ffff0b8224 */ /* 0x000fe200078e00ff */
[----:B------:R-:W-:Y:S06]  /*06d0*/  @!P0 BRA `(.L_x_9) ;  /* 0x00000000005c8947 */ /* 0x000fec0003800000 */
[----:B------:R-:W-:Y:S02]  /*06e0*/  FSETP.GTU.FTZ.AND P0, PT, |R0|, +INF , PT ;  /* 0x7f8000000000780b */ /* 0x000fe40003f1c200 */
[----:B------:R-:W-:-:S04]  /*06f0*/  FSETP.GTU.FTZ.AND P1, PT, |R3|, +INF , PT ;  /* 0x7f8000000300780b */ /* 0x000fc80003f3c200 */
[----:B------:R-:W-:-:S13]  /*0700*/  PLOP3.LUT P0, PT, P0, P1, PT, 0xf8, 0x8f ;  /* 0x00000000008f781c */ /* 0x000fda0000703f70 */
[----:B------:R-:W-:Y:S05]  /*0710*/  @P0 BRA `(.L_x_10) ;  /* 0x00000004004c0947 */ /* 0x000fea0003800000 */
[----:B------:R-:W-:-:S13]  /*0720*/  LOP3.LUT P0, RZ, R15, 0x7fffffff, R0, 0xc8, !PT ;  /* 0x7fffffff0fff7812 */ /* 0x000fda000780c800 */
[----:B------:R-:W-:Y:S05]  /*0730*/  @!P0 BRA `(.L_x_11) ;  /* 0x00000004003c8947 */ /* 0x000fea0003800000 */
[C---:B------:R-:W-:Y:S02]  /*0740*/  FSETP.NEU.FTZ.AND P2, PT, |R0|.reuse, +INF , PT ;  /* 0x7f8000000000780b */ /* 0x040fe40003f5d200 */
[----:B------:R-:W-:Y:S02]  /*0750*/  FSETP.NEU.FTZ.AND P1, PT, |R3|, +INF , PT ;  /* 0x7f8000000300780b */ /* 0x000fe40003f3d200 */
[----:B------:R-:W-:-:S11]  /*0760*/  FSETP.NEU.FTZ.AND P0, PT, |R0|, +INF , PT ;  /* 0x7f8000000000780b */ /* 0x000fd60003f1d200 */
[----:B------:R-:W-:Y:S05]  /*0770*/  @!P1 BRA !P2, `(.L_x_11) ;  /* 0x00000004002c9947 */ /* 0x000fea0005000000 */
[----:B------:R-:W-:-:S04]  /*0780*/  LOP3.LUT P2, RZ, R0, 0x7fffffff, RZ, 0xc0, !PT ;  /* 0x7fffffff00ff7812 */ /* 0x000fc8000784c0ff */
[----:B------:R-:W-:-:S13]  /*0790*/  PLOP3.LUT P1, PT, P1, P2, PT, 0x2f, 0xf2 ;  /* 0x0000000000f2781c */ /* 0x000fda0000f24577 */
[----:B------:R-:W-:Y:S05]  /*07a0*/  @P1 BRA `(.L_x_12) ;  /* 0x0000000400181947 */ /* 0x000fea0003800000 */
[----:B------:R-:W-:-:S04]  /*07b0*/  LOP3.LUT P1, RZ, R15, 0x7fffffff, RZ, 0xc0, !PT ;  /* 0x7fffffff0fff7812 */ /* 0x000fc8000782c0ff */
[----:B------:R-:W-:-:S13]  /*07c0*/  PLOP3.LUT P0, PT, P0, P1, PT, 0x2f, 0xf2 ;  /* 0x0000000000f2781c */ /* 0x000fda0000702577 */
[----:B------:R-:W-:Y:S05]  /*07d0*/  @P0 BRA `(.L_x_13) ;  /* 0x0000000400000947 */ /* 0x000fea0003800000 */
[----:B------:R-:W-:Y:S02]  /*07e0*/  ISETP.GE.AND P0, PT, R14, RZ, PT ;  /* 0x000000ff0e00720c */ /* 0x000fe40003f06270 */
[----:B------:R-:W-:-:S11]  /*07f0*/  ISETP.GE.AND P1, PT, R16, RZ, PT ;  /* 0x000000ff1000720c */ /* 0x000fd60003f26270 */
[----:B------:R-:W-:Y:S01]  /*0800*/  @P0 MOV R11, RZ ;  /* 0x000000ff000b0202 */ /* 0x000fe20000000f00 */
[----:B------:R-:W-:Y:S02]  /*0810*/  @!P0 IMAD.MOV.U32 R11, RZ, RZ, -0x40 ;  /* 0xffffffc0ff0b8424 */ /* 0x000fe400078e00ff */
[----:B------:R-:W-:Y:S01]  /*0820*/  @!P0 FFMA R0, R0, 1.84467440737095516160e+19, RZ ;  /* 0x5f80000000008823 */ /* 0x000fe200000000ff */
[----:B------:R-:W-:Y:S02]  /*0830*/  @!P1 FFMA R15, R3, 1.84467440737095516160e+19, RZ ;  /* 0x5f800000030f9823 */ /* 0x000fe400000000ff */
[----:B------:R-:W-:-:S07]  /*0840*/  @!P1 IADD3 R11, PT, PT, R11, 0x40, RZ ;  /* 0x000000400b0b9810 */ /* 0x000fce0007ffe0ff */
.L_x_9:
[----:B------:R-:W-:Y:S01]  /*0850*/  LEA R14, R13, 0xc0800000, 0x17 ;  /* 0xc08000000d0e7811 */ /* 0x000fe200078eb8ff */
[----:B------:R-:W-:Y:S04]  /*0860*/  BSSY.RECONVERGENT B2, `(.L_x_14) ;  /* 0x0000036000027945 */ /* 0x000fe80003800200 */
[----:B------:R-:W-:Y:S01]  /*0870*/  IMAD.IADD R16, R15, 0x1, -R14 ;  /* 0x000000010f107824 */ /* 0x000fe200078e0a0e */
[----:B------:R-:W-:-:S03]  /*0880*/  IADD3 R14, PT, PT, R18, -0x7f, RZ ;  /* 0xffffff81120e7810 */ /* 0x000fc60007ffe0ff */
[----:B------:R-:W0:Y:S01]  /*0890*/  MUFU.RCP R15, R16 ;  /* 0x00000010000f7308 */ /* 0x000e220000001000 */
[----:B------:R-:W-:Y:S01]  /*08a0*/  FADD.FTZ R17, -R16, -RZ ;  /* 0x800000ff10117221 */ /* 0x000fe20000010100 */
[C---:B------:R-:W-:Y:S01]  /*08b0*/  IMAD R0, R14.reuse, -0x800000, R0 ;  /* 0xff8000000e007824 */ /* 0x040fe200078e0200 */
[----:B------:R-:W-:-:S05]  /*08c0*/  IADD3 R14, PT, PT, R14, 0x7f, -R13 ;  /* 0x0000007f0e0e7810 */ /* 0x000fca0007ffe80d */
[----:B------:R-:W-:Y:S02]  /*08d0*/  IMAD.IADD R14, R14, 0x1, R11 ;  /* 0x000000010e0e7824 */ /* 0x000fe400078e020b */
[----:B0-----:R-:W-:-:S04]  /*08e0*/  FFMA R18, R15, R17, 1 ;  /* 0x3f8000000f127423 */ /* 0x001fc80000000011 */
[----:B------:R-:W-:-:S04]  /*08f0*/  FFMA R15, R15, R18, R15 ;  /* 0x000000120f0f7223 */ /* 0x000fc8000000000f */
[----:B------:R-:W-:-:S04]  /*0900*/  FFMA R18, R0, R15, RZ ;  /* 0x0000000f00127223 */ /* 0x000fc800000000ff */
[----:B------:R-:W-:-:S04]  /*0910*/  FFMA R19, R17, R18, R0 ;  /* 0x0000001211137223 */ /* 0x000fc80000000000 */
[----:B------:R-:W-:-:S04]  /*0920*/  FFMA R18, R15, R19, R18 ;  /* 0x000000130f127223 */ /* 0x000fc80000000012 */
[----:B------:R-:W-:-:S04]  /*0930*/  FFMA R17, R17, R18, R0 ;  /* 0x0000001211117223 */ /* 0x000fc80000000000 */
[----:B------:R-:W-:-:S05]  /*0940*/  FFMA R0, R15, R17, R18 ;  /* 0x000000110f007223 */ /* 0x000fca0000000012 */
[----:B------:R-:W-:-:S04]  /*0950*/  SHF.R.U32.HI R13, RZ, 0x17, R0 ;  /* 0x00000017ff0d7819 */ /* 0x000fc80000011600 */
[----:B------:R-:W-:-:S04]  /*0960*/  LOP3.LUT R13, R13, 0xff, RZ, 0xc0, !PT ;  /* 0x000000ff0d0d7812 */ /* 0x000fc800078ec0ff */
[----:B------:R-:W-:-:S05]  /*0970*/  IADD3 R19, PT, PT, R13, R14, RZ ;  /* 0x0000000e0d137210 */ /* 0x000fca0007ffe0ff */
[----:B------:R-:W-:-:S05]  /*0980*/  VIADD R11, R19, 0xffffffff ;  /* 0xffffffff130b7836 */ /* 0x000fca0000000000 */
[----:B------:R-:W-:-:S13]  /*0990*/  ISETP.GE.U32.AND P0, PT, R11, 0xfe, PT ;  /* 0x000000fe0b00780c */ /* 0x000fda0003f06070 */
[----:B------:R-:W-:Y:S05]  /*09a0*/  @!P0 BRA `(.L_x_15) ;  /* 0x0000000000808947 */ /* 0x000fea0003800000 */
[----:B------:R-:W-:-:S13]  /*09b0*/  ISETP.GT.AND P0, PT, R19, 0xfe, PT ;  /* 0x000000fe1300780c */ /* 0x000fda0003f04270 */
[----:B------:R-:W-:Y:S05]  /*09c0*/  @P0 BRA `(.L_x_16) ;  /* 0x00000000006c0947 */ /* 0x000fea0003800000 */
[----:B------:R-:W-:-:S13]  /*09d0*/  ISETP.GE.AND P0, PT, R19, 0x1, PT ;  /* 0x000000011300780c */ /* 0x000fda0003f06270 */
[----:B------:R-:W-:Y:S05]  /*09e0*/  @P0 BRA `(.L_x_17) ;  /* 0x0000000000740947 */ /* 0x000fea0003800000 */
[----:B------:R-:W-:Y:S02]  /*09f0*/  ISETP.GE.AND P0, PT, R19, -0x18, PT ;  /* 0xffffffe81300780c */ /* 0x000fe40003f06270 */
[----:B------:R-:W-:-:S11]  /*0a00*/  LOP3.LUT R0, R0, 0x80000000, RZ, 0xc0, !PT ;  /* 0x8000000000007812 */ /* 0x000fd600078ec0ff */
[----:B------:R-:W-:Y:S05]  /*0a10*/  @!P0 BRA `(.L_x_17) ;  /* 0x0000000000688947 */ /* 0x000fea0003800000 */
[-CC-:B------:R-:W-:Y:S01]  /*0a20*/  FFMA.RZ R11, R15, R17.reuse, R18.reuse ;  /* 0x000000110f0b7223 */ /* 0x180fe2000000c012 */
[----:B------:R-:W-:Y:S01]  /*0a30*/  IADD3 R16, PT, PT, R19, 0x20, RZ ;  /* 0x0000002013107810 */ /* 0x000fe20007ffe0ff */
[-CC-:B------:R-:W-:Y:S01]  /*0a40*/  FFMA.RM R14, R15, R17.reuse, R18.reuse ;  /* 0x000000110f0e7223 */ /* 0x180fe20000004012 */
[----:B------:R-:W-:Y:S02]  /*0a50*/  ISETP.NE.AND P2, PT, R19, RZ, PT ;  /* 0x000000ff1300720c */ /* 0x000fe40003f45270 */
[----:B------:R-:W-:Y:S01]  /*0a60*/  LOP3.LUT R13, R11, 0x7fffff, RZ, 0xc0, !PT ;  /* 0x007fffff0b0d7812 */ /* 0x000fe200078ec0ff */
[----:B------:R-:W-:Y:S01]  /*0a70*/  FFMA.RP R11, R15, R17, R18 ;  /* 0x000000110f0b7223 */ /* 0x000fe20000008012 */
[----:B------:R-:W-:Y:S01]  /*0a80*/  IMAD.MOV R15, RZ, RZ, -R19 ;  /* 0x000000ffff0f7224 */ /* 0x000fe200078e0a13 */
[----:B------:R-:W-:Y:S02]  /*0a90*/  ISETP.NE.AND P1, PT, R19, RZ, PT ;  /* 0x000000ff1300720c */ /* 0x000fe40003f25270 */
[----:B------:R-:W-:-:S02]  /*0aa0*/  LOP3.LUT R13, R13, 0x800000, RZ, 0xfc, !PT ;  /* 0x008000000d0d7812 */ /* 0x000fc400078efcff */
[----:B------:R-:W-:Y:S02]  /*0ab0*/  FSETP.NEU.FTZ.AND P0, PT, R11, R14, PT ;  /* 0x0000000e0b00720b */ /* 0x000fe40003f1d000 */
[----:B------:R-:W-:Y:S02]  /*0ac0*/  SHF.L.U32 R16, R13, R16, RZ ;  /* 0x000000100d107219 */ /* 0x000fe400000006ff */
[----:B------:R-:W-:Y:S02]  /*0ad0*/  SEL R14, R15, RZ, P2 ;  /* 0x000000ff0f0e7207 */ /* 0x000fe40001000000 */
[----:B------:R-:W-:Y:S02]  /*0ae0*/  ISETP.NE.AND P1, PT, R16, RZ, P1 ;  /* 0x000000ff1000720c */ /* 0x000fe40000f25270 */
[----:B------:R-:W-:Y:S02]  /*0af0*/  SHF.R.U32.HI R14, RZ, R14, R13 ;  /* 0x0000000eff0e7219 */ /* 0x000fe4000001160d */
[----:B------:R-:W-:-:S02]  /*0b00*/  PLOP3.LUT P0, PT, P0, P1, PT, 0xf8, 0x8f ;  /* 0x00000000008f781c */ /* 0x000fc40000703f70 */
[----:B------:R-:W-:Y:S02]  /*0b10*/  SHF.R.U32.HI R16, RZ, 0x1, R14 ;  /* 0x00000001ff107819 */ /* 0x000fe4000001160e */
[----:B------:R-:W-:-:S04]  /*0b20*/  SEL R11, RZ, 0x1, !P0 ;  /* 0x00000001ff0b7807 */ /* 0x000fc80004000000 */
[----:B------:R-:W-:-:S04]  /*0b30*/  LOP3.LUT R11, R11, 0x1, R16, 0xf8, !PT ;  /* 0x000000010b0b7812 */ /* 0x000fc800078ef810 */
[----:B------:R-:W-:-:S04]  /*0b40*/  LOP3.LUT R11, R11, R14, RZ, 0xc0, !PT ;  /* 0x0000000e0b0b7212 */ /* 0x000fc800078ec0ff */
[----:B------:R-:W-:-:S04]  /*0b50*/  IADD3 R11, PT, PT, R16, R11, RZ ;  /* 0x0000000b100b7210 */ /* 0x000fc80007ffe0ff */
[----:B------:R-:W-:Y:S01]  /*0b60*/  LOP3.LUT R0, R11, R0, RZ, 0xfc, !PT ;  /* 0x000000000b007212 */ /* 0x000fe200078efcff */
[----:B------:R-:W-:Y:S06]  /*0b70*/  BRA `(.L_x_17) ;  /* 0x0000000000107947 */ /* 0x000fec0003800000 */
.L_x_16:
[----:B------:R-:W-:-:S04]  /*0b80*/  LOP3.LUT R0, R0, 0x80000000, RZ, 0xc0, !PT ;  /* 0x8000000000007812 */ /* 0x000fc800078ec0ff */
[----:B------:R-:W-:Y:S01]  /*0b90*/  LOP3.LUT R0, R0, 0x7f800000, RZ, 0xfc, !PT ;  /* 0x7f80000000007812 */ /* 0x000fe200078efcff */
[----:B------:R-:W-:Y:S06]  /*0ba0*/  BRA `(.L_x_17) ;  /* 0x0000000000047947 */ /* 0x000fec0003800000 */
.L_x_15:
[----:B------:R-:W-:-:S07]  /*0bb0*/  IMAD R0, R14, 0x800000, R0 ;  /* 0x008000000e007824 */ /* 0x000fce00078e0200 */
.L_x_17:
[----:B------:R-:W-:Y:S05]  /*0bc0*/  BSYNC.RECONVERGENT B2 ;  /* 0x0000000000027941 */ /* 0x000fea0003800200 */
.L_x_14:
[----:B------:R-:W-:Y:S05]  /*0bd0*/  BRA `(.L_x_18) ;  /* 0x0000000000207947 */ /* 0x000fea0003800000 */
.L_x_13:
[----:B------:R-:W-:-:S04]  /*0be0*/  LOP3.LUT R0, R15, 0x80000000, R0, 0x48, !PT ;  /* 0x800000000f007812 */ /* 0x000fc800078e4800 */
[----:B------:R-:W-:Y:S01]  /*0bf0*/  LOP3.LUT R0, R0, 0x7f800000, RZ, 0xfc, !PT ;  /* 0x7f80000000007812 */ /* 0x000fe200078efcff */
[----:B------:R-:W-:Y:S06]  /*0c00*/  BRA `(.L_x_18) ;  /* 0x0000000000147947 */ /* 0x000fec0003800000 */
.L_x_12:
[----:B------:R-:W-:Y:S01]  /*0c10*/  LOP3.LUT R0, R15, 0x80000000, R0, 0x48, !PT ;  /* 0x800000000f007812 */ /* 0x000fe200078e4800 */
[----:B------:R-:W-:Y:S06]  /*0c20*/  BRA `(.L_x_18) ;  /* 0x00000000000c7947 */ /* 0x000fec0003800000 */
.L_x_11:
[----:B------:R-:W0:Y:S01]  /*0c30*/  MUFU.RSQ R0, -QNAN ;  /* 0xffc0000000007908 */ /* 0x000e220000001400 */
[----:B------:R-:W-:Y:S05]  /*0c40*/  BRA `(.L_x_18) ;  /* 0x0000000000047947 */ /* 0x000fea0003800000 */
.L_x_10:
[----:B------:R-:W-:-:S07]  /*0c50*/  FADD.FTZ R0, R0, R3 ;  /* 0x0000000300007221 */ /* 0x000fce0000010000 */
.L_x_18:
[----:B------:R-:W-:Y:S05]  /*0c60*/  BSYNC.RECONVERGENT B1 ;  /* 0x0000000000017941 */ /* 0x000fea0003800200 */
.L_x_8:
[----:B------:R-:W-:-:S04]  /*0c70*/  HFMA2 R13, -RZ, RZ, 0, 0 ;  /* 0x00000000ff0d7431 */ /* 0x000fc800000001ff */
[----:B0-----:R-:W-:Y:S05]  /*0c80*/  RET.REL.NODEC R12 `(_Z23distance_model_parallelPKfPfS1_S1_i) ;  /* 0xfffffff00cdc7950 */ /* 0x001fea0003c3ffff */
.L_x_19:
[----:B------:R-:W-:-:S00]  /*0c90*/  BRA `(.L_x_19) ;  /* 0xfffffffc00fc7947 */ /* 0x000fc0000383ffff */
[----:B------:R-:W-:-:S00]  /*0ca0*/  NOP ;  /* 0x0000000000007918 */ /* 0x000fc00000000000 */
        /* <DEDUP_REMOVED lines=13> */
.L_x_55:


//--------------------- .text._Z15find_line_modelPKfS0_PfS1_i --------------------------
	.section	.text._Z15find_line_modelPKfS0_PfS1_i,"ax",@progbits
	.align	128
        .global         _Z15find_line_modelPKfS0_PfS1_i
        .type           _Z15find_line_modelPKfS0_PfS1_i,@function
        .size           _Z15find_line_modelPKfS0_PfS1_i,(.L_x_56 - _Z15find_line_modelPKfS0_PfS1_i)
        .other          _Z15find_line_modelPKfS0_PfS1_i,@"STO_CUDA_ENTRY STV_DEFAULT"
_Z15find_line_modelPKfS0_PfS1_i:
.text._Z15find_line_modelPKfS0_PfS1_i:
[----:B------:R-:W-:Y:S01]  /*0000*/  LDC R1, c[0x0][0x37c] ;  /* 0x0000df00ff017b82 */ /* 0x000fe20000000800 */
[----:B------:R-:W0:Y:S07]  /*0010*/  S2R R3, SR_TID.X ;  /* 0x0000000000037919 */ /* 0x000e2e0000002100 */
[----:B------:R-:W0:Y:S01]  /*0020*/  S2UR UR4, SR_CTAID.X ;  /* 0x00000000000479c3 */ /* 0x000e220000002500 */
[----:B------:R-:W1:Y:S07]  /*0030*/  LDCU UR5, c[0x0][0x3a0] ;  /* 0x00007400ff0577ac */ /* 0x000e6e0008000800 */
[----:B------:R-:W0:Y:S02]  /*0040*/  LDC R2, c[0x0][0x360] ;  /* 0x0000d800ff027b82 */ /* 0x000e240000000800 */
[----:B0-----:R-:W-:-:S05]  /*0050*/  IMAD R2, R2, UR4, R3 ;  /* 0x0000000402027c24 */ /* 0x001fca000f8e0203 */
[----:B-1----:R-:W-:-:S13]  /*0060*/  ISETP.GE.AND P0, PT, R2, UR5, PT ;  /* 0x0000000502007c0c */ /* 0x002fda000bf06270 */
[----:B------:R-:W-:Y:S05]  /*0070*/  @P0 EXIT ;  /* 0x000000000000094d */ /* 0x000fea0003800000 */
[----:B------:R-:W0:Y:S01]  /*0080*/  LDC.64 R6, c[0x0][0x380] ;  /* 0x0000e000ff067b82 */ /* 0x000e220000000a00 */
[----:B------:R-:W1:Y:S01]  /*0090*/  LDCU.64 UR4, c[0x0][0x358] ;  /* 0x00006b00ff0477ac */ /* 0x000e620008000a00 */
[----:B------:R-:W-:-:S06]  /*00a0*/  IMAD.SHL.U32 R3, R2, 0x2, RZ ;  /* 0x0000000202037824 */ /* 0x000fcc00078e00ff */
[----:B------:R-:W2:Y:S01]  /*00b0*/  LDC.64 R8, c[0x0][0x388] ;  /* 0x0000e200ff087b82 */ /* 0x000ea20000000a00 */
[----:B0-----:R-:W-:-:S05]  /*00c0*/  IMAD.WIDE R6, R3, 0x4, R6 ;  /* 0x0000000403067825 */ /* 0x001fca00078e0206 */
[----:B-1----:R-:W3:Y:S01]  /*00d0*/  LDG.E R0, desc[UR4][R6.64+0x4] ;  /* 0x0000040406007981 */ /* 0x002ee2000c1e1900 */
[----:B--2---:R-:W-:-:S03]  /*00e0*/  IMAD.WIDE R8, R3, 0x4, R8 ;  /* 0x0000000403087825 */ /* 0x004fc600078e0208 */
[----:B------:R-:W2:Y:S04]  /*00f0*/  LDG.E R3, desc[UR4][R6.64] ;  /* 0x0000000406037981 */ /* 0x000ea8000c1e1900 */
[----:B------:R-:W2:Y:S04]  /*0100*/  LDG.E R4, desc[UR4][R8.64] ;  /* 0x0000000408047981 */ /* 0x000ea8000c1e1900 */
[----:B------:R-:W3:Y:S01]  /*0110*/  LDG.E R5, desc[UR4][R8.64+0x4] ;  /* 0x0000040408057981 */ /* 0x000ee2000c1e1900 */
[----:B------:R-:W-:Y:S01]  /*0120*/  BSSY.RECONVERGENT B0, `(.L_x_20) ;  /* 0x000000f000007945 */ /* 0x000fe20003800200 */
[----:B--2---:R-:W-:-:S04]  /*0130*/  FADD R3, -R3, R4 ;  /* 0x0000000403037221 */ /* 0x004fc80000000100 */
[----:B------:R-:W-:-:S04]  /*0140*/  FADD R3, R3, 1.175494350822287508e-38 ;  /* 0x0080000003037421 */ /* 0x000fc80000000000 */
[----:B------:R-:W0:Y:S01]  /*0150*/  MUFU.RCP R10, R3 ;  /* 0x00000003000a7308 */ /* 0x000e220000001000 */
[----:B---3--:R-:W-:-:S07]  /*0160*/  FADD R0, -R0, R5 ;  /* 0x0000000500007221 */ /* 0x008fce0000000100 */
        /* <DEDUP_REMOVED lines=8> */
[----:B------:R-:W-:Y:S05]  /*01f0*/  CALL.REL.NOINC `($__internal_2_$__cuda_sm3x_div_rn_noftz_f32_slowpath) ;  /* 0x0000000000287944 */ /* 0x000fea0003c00000 */
[----:B------:R-:W-:-:S07]  /*0200*/  IMAD.MOV.U32 R11, RZ, RZ, R0 ;  /* 0x000000ffff0b7224 */ /* 0x000fce00078e0000 */
.L_x_21:
[----:B------:R-:W-:Y:S05]  /*0210*/  BSYNC.RECONVERGENT B0 ;  /* 0x0000000000007941 */ /* 0x000fea0003800200 */
.L_x_20:
[----:B------:R-:W0:Y:S01]  /*0220*/  LDC.64 R6, c[0x0][0x390] ;  /* 0x0000e400ff067b82 */ /* 0x000e220000000a00 */
[----:B------:R-:W-:-:S07]  /*0230*/  FFMA R13, -R4, R11, R5 ;  /* 0x0000000b040d7223 */ /* 0x000fce0000000105 */
[----:B------:R-:W1:Y:S01]  /*0240*/  LDC.64 R8, c[0x0][0x398] ;  /* 0x0000e600ff087b82 */ /* 0x000e620000000a00 */
[----:B0-----:R-:W-:-:S05]  /*0250*/  IMAD.WIDE R4, R2, 0x4, R6 ;  /* 0x0000000402047825 */ /* 0x001fca00078e0206 */
[----:B------:R-:W-:Y:S01]  /*0260*/  STG.E desc[UR4][R4.64], R11 ;  /* 0x0000000b04007986 */ /* 0x000fe2000c101904 */
[----:B-1----:R-:W-:-:S05]  /*0270*/  IMAD.WIDE R2, R2, 0x4, R8 ;  /* 0x0000000402027825 */ /* 0x002fca00078e0208 */
[----:B------:R-:W-:Y:S01]  /*0280*/  STG.E desc[UR4][R2.64], R13 ;  /* 0x0000000d02007986 */ /* 0x000fe2000c101904 */
[----:B------:R-:W-:Y:S05]  /*0290*/  EXIT ;  /* 0x000000000000794d */ /* 0x000fea0003800000 */
        .weak           $__internal_2_$__cuda_sm3x_div_rn_noftz_f32_slowpath
        .type           $__internal_2_$__cuda_sm3x_div_rn_noftz_f32_slowpath,@function
        .size           $__internal_2_$__cuda_sm3x_div_rn_noftz_f32_slowpath,(.L_x_56 - $__internal_2_$__cuda_sm3x_div_rn_noftz_f32_slowpath)
$__internal_2_$__cuda_sm3x_div_rn_noftz_f32_slowpath:
[--C-:B------:R-:W-:Y:S01]  /*02a0*/  SHF.R.U32.HI R8, RZ, 0x17, R3.reuse ;  /* 0x00000017ff087819 */ /* 0x100fe20000011603 */
[----:B------:R-:W-:Y:S01]  /*02b0*/  BSSY.RECONVERGENT B1, `(.L_x_22) ;  /* 0x0000064000017945 */ /* 0x000fe20003800200 */
[--C-:B------:R-:W-:Y:S01]  /*02c0*/  SHF.R.U32.HI R7, RZ, 0x17, R0.reuse ;  /* 0x00000017ff077819 */ /* 0x100fe20000011600 */
[----:B------:R-:W-:Y:S01]  /*02d0*/  IMAD.MOV.U32 R10, RZ, RZ, R0 ;  /* 0x000000ffff0a7224 */ /* 0x000fe200078e0000 */
[----:B------:R-:W-:Y:S01]  /*02e0*/  LOP3.LUT R9, R8, 0xff, RZ, 0xc0, !PT ;  /* 0x000000ff08097812 */ /* 0x000fe200078ec0ff */
[----:B------:R-:W-:Y:S01]  /*02f0*/  IMAD.MOV.U32 R11, RZ, RZ, R3 ;  /* 0x000000ffff0b7224 */ /* 0x000fe200078e0003 */
[----:B------:R-:W-:-:S03]  /*0300*/  LOP3.LUT R8, R7, 0xff, RZ, 0xc0, !PT ;  /* 0x000000ff07087812 */ /* 0x000fc600078ec0ff */
[----:B------:R-:W-:Y:S02]  /*0310*/  VIADD R13, R9, 0xffffffff ;  /* 0xffffffff090d7836 */ /* 0x000fe40000000000 */
[----:B------:R-:W-:-:S03]  /*0320*/  VIADD R12, R8, 0xffffffff ;  /* 0xffffffff080c7836 */ /* 0x000fc60000000000 */
        /* <DEDUP_REMOVED lines=22> */
[----:B------:R-:W-:Y:S02]  /*0490*/  @P0 IMAD.MOV.U32 R7, RZ, RZ, RZ ;  /* 0x000000ffff070224 */ /* 0x000fe400078e00ff */
[----:B------:R-:W-:Y:S01]  /*04a0*/  @!P0 FFMA R10, R0, 1.84467440737095516160e+19, RZ ;  /* 0x5f800000000a8823 */ /* 0x000fe200000000ff */
[----:B------:R-:W-:Y:S02]  /*04b0*/  @!P0 IMAD.MOV.U32 R7, RZ, RZ, -0x40 ;  /* 0xffffffc0ff078424 */ /* 0x000fe400078e00ff */
[----:B------:R-:W-:Y:S02]  /*04c0*/  @!P1 FFMA R11, R3, 1.84467440737095516160e+19, RZ ;  /* 0x5f800000030b9823 */ /* 0x000fe400000000ff */
[----:B------:R-:W-:-:S07]  /*04d0*/  @!P1 VIADD R7, R7, 0x40 ;  /* 0x0000004007079836 */ /* 0x000fce0000000000 */
.L_x_23:
[----:B------:R-:W-:Y:S01]  /*04e0*/  LEA R0, R9, 0xc0800000, 0x17 ;  /* 0xc080000009007811 */ /* 0x000fe200078eb8ff */
[----:B------:R-:W-:Y:S01]  /*04f0*/  VIADD R8, R8, 0xffffff81 ;  /* 0xffffff8108087836 */ /* 0x000fe20000000000 */
[----:B------:R-:W-:Y:S03]  /*0500*/  BSSY.RECONVERGENT B2, `(.L_x_28) ;  /* 0x0000035000027945 */ /* 0x000fe60003800200 */
[----:B------:R-:W-:Y:S02]  /*0510*/  IMAD.IADD R11, R11, 0x1, -R0 ;  /* 0x000000010b0b7824 */ /* 0x000fe400078e0a00 */
[C---:B------:R-:W-:Y:S01]  /*0520*/  IMAD R0, R8.reuse, -0x800000, R10 ;  /* 0xff80000008007824 */ /* 0x040fe200078e020a */
[----:B------:R-:W-:Y:S01]  /*0530*/  IADD3 R8, PT, PT, R8, 0x7f, -R9 ;  /* 0x0000007f08087810 */ /* 0x000fe20007ffe809 */
[----:B------:R-:W0:Y:S01]  /*0540*/  MUFU.RCP R3, R11 ;  /* 0x0000000b00037308 */ /* 0x000e220000001000 */
[----:B------:R-:W-:-:S03]  /*0550*/  FADD.FTZ R13, -R11, -RZ ;  /* 0x800000ff0b0d7221 */ /* 0x000fc60000010100 */
        /* <DEDUP_REMOVED lines=9> */
[----:B------:R-:W-:-:S05]  /*05f0*/  LOP3.LUT R3, R3, 0xff, RZ, 0xc0, !PT ;  /* 0x000000ff03037812 */ /* 0x000fca00078ec0ff */
[----:B------:R-:W-:-:S04]  /*0600*/  IMAD.IADD R9, R3, 0x1, R8 ;  /* 0x0000000103097824 */ /* 0x000fc800078e0208 */
        /* <DEDUP_REMOVED lines=10> */
[CCC-:B------:R-:W-:Y:S01]  /*06b0*/  FFMA.RZ R3, R12.reuse, R10.reuse, R15.reuse ;  /* 0x0000000a0c037223 */ /* 0x1c0fe2000000c00f */
[CCC-:B------:R-:W-:Y:S01]  /*06c0*/  FFMA.RM R8, R12.reuse, R10.reuse, R15.reuse ;  /* 0x0000000a0c087223 */ /* 0x1c0fe2000000400f */
[C---:B------:R-:W-:Y:S02]  /*06d0*/  ISETP.NE.AND P2, PT, R9.reuse, RZ, PT ;  /* 0x000000ff0900720c */ /* 0x040fe40003f45270 */
[----:B------:R-:W-:Y:S02]  /*06e0*/  ISETP.NE.AND P1, PT, R9, RZ, PT ;  /* 0x000000ff0900720c */ /* 0x000fe40003f25270 */
[----:B------:R-:W-:Y:S01]  /*06f0*/  LOP3.LUT R7, R3, 0x7fffff, RZ, 0xc0, !PT ;  /* 0x007fffff03077812 */ /* 0x000fe200078ec0ff */
[----:B------:R-:W-:Y:S01]  /*0700*/  FFMA.RP R3, R12, R10, R15 ;  /* 0x0000000a0c037223 */ /* 0x000fe2000000800f */
[----:B------:R-:W-:Y:S02]  /*0710*/  VIADD R10, R9, 0x20 ;  /* 0x00000020090a7836 */ /* 0x000fe40000000000 */
[----:B------:R-:W-:Y:S01]  /*0720*/  LOP3.LUT R7, R7, 0x800000, RZ, 0xfc, !PT ;  /* 0x0080000007077812 */ /* 0x000fe200078efcff */
[----:B------:R-:W-:Y:S01]  /*0730*/  IMAD.MOV R9, RZ, RZ, -R9 ;  /* 0x000000ffff097224 */ /* 0x000fe200078e0a09 */
[----:B------:R-:W-:-:S02]  /*0740*/  FSETP.NEU.FTZ.AND P0, PT, R3, R8, PT ;  /* 0x000000080300720b */ /* 0x000fc40003f1d000 */
[----:B------:R-:W-:Y:S02]  /*0750*/  SHF.L.U32 R10, R7, R10, RZ ;  /* 0x0000000a070a7219 */ /* 0x000fe400000006ff */
[----:B------:R-:W-:Y:S02]  /*0760*/  SEL R8, R9, RZ, P2 ;  /* 0x000000ff09087207 */ /* 0x000fe40001000000 */
[----:B------:R-:W-:Y:S02]  /*0770*/  ISETP.NE.AND P1, PT, R10, RZ, P1 ;  /* 0x000000ff0a00720c */ /* 0x000fe40000f25270 */
[----:B------:R-:W-:Y:S02]  /*0780*/  SHF.R.U32.HI R8, RZ, R8, R7 ;  /* 0x00000008ff087219 */ /* 0x000fe40000011607 */
[----:B------:R-:W-:Y:S02]  /*0790*/  PLOP3.LUT P0, PT, P0, P1, PT, 0xf8, 0x8f ;  /* 0x00000000008f781c */ /* 0x000fe40000703f70 */
[----:B------:R-:W-:-:S02]  /*07a0*/  SHF.R.U32.HI R10, RZ, 0x1, R8 ;  /* 0x00000001ff0a7819 */ /* 0x000fc40000011608 */
[----:B------:R-:W-:-:S04]  /*07b0*/  SEL R3, RZ, 0x1, !P0 ;  /* 0x00000001ff037807 */ /* 0x000fc80004000000 */
[----:B------:R-:W-:-:S04]  /*07c0*/  LOP3.LUT R3, R3, 0x1, R10, 0xf8, !PT ;  /* 0x0000000103037812 */ /* 0x000fc800078ef80a */
[----:B------:R-:W-:-:S05]  /*07d0*/  LOP3.LUT R3, R3, R8, RZ, 0xc0, !PT ;  /* 0x0000000803037212 */ /* 0x000fca00078ec0ff */
[----:B------:R-:W-:-:S05]  /*07e0*/  IMAD.IADD R3, R10, 0x1, R3 ;  /* 0x000000010a037824 */ /* 0x000fca00078e0203 */
[----:B------:R-:W-:Y:S01]  /*07f0*/  LOP3.LUT R0, R3, R0, RZ, 0xfc, !PT ;  /* 0x0000000003007212 */ /* 0x000fe200078efcff */
[----:B------:R-:W-:Y:S06]  /*0800*/  BRA `(.L_x_31) ;  /* 0x0000000000107947 */ /* 0x000fec0003800000 */
.L_x_30:
[----:B------:R-:W-:-:S04]  /*0810*/  LOP3.LUT R0, R0, 0x80000000, RZ, 0xc0, !PT ;  /* 0x8000000000007812 */ /* 0x000fc800078ec0ff */
[----:B------:R-:W-:Y:S01]  /*0820*/  LOP3.LUT R0, R0, 0x7f800000, RZ, 0xfc, !PT ;  /* 0x7f80000000007812 */ /* 0x000fe200078efcff */
[----:B------:R-:W-:Y:S06]  /*0830*/  BRA `(.L_x_31) ;  /* 0x0000000000047947 */ /* 0x000fec0003800000 */
.L_x_29:
[----:B------:R-:W-:-:S07]  /*0840*/  IMAD R0, R8, 0x800000, R0 ;  /* 0x0080000008007824 */ /* 0x000fce00078e0200 */
.L_x_31:
[----:B------:R-:W-:Y:S05]  /*0850*/  BSYNC.RECONVERGENT B2 ;  /* 0x0000000000027941 */ /* 0x000fea0003800200 */
.L_x_28:
[----:B------:R-:W-:Y:S05]  /*0860*/  BRA `(.L_x_32) ;  /* 0x0000000000207947 */ /* 0x000fea0003800000 */
.L_x_27:
[----:B------:R-:W-:-:S04]  /*0870*/  LOP3.LUT R0, R11, 0x80000000, R10, 0x48, !PT ;  /* 0x800000000b007812 */ /* 0x000fc800078e480a */
[----:B------:R-:W-:Y:S01]  /*0880*/  LOP3.LUT R0, R0, 0x7f800000, RZ, 0xfc, !PT ;  /* 0x7f80000000007812 */ /* 0x000fe200078efcff */
[----:B------:R-:W-:Y:S06]  /*0890*/  BRA `(.L_x_32) ;  /* 0x0000000000147947 */ /* 0x000fec0003800000 */
.L_x_26:
[----:B------:R-:W-:Y:S01]  /*08a0*/  LOP3.LUT R0, R11, 0x80000000, R10, 0x48, !PT ;  /* 0x800000000b007812 */ /* 0x000fe200078e480a */
[----:B------:R-:W-:Y:S06]  /*08b0*/  BRA `(.L_x_32) ;  /* 0x00000000000c7947 */ /* 0x000fec0003800000 */
.L_x_25:
[----:B------:R-:W0:Y:S01]  /*08c0*/  MUFU.RSQ R0, -QNAN ;  /* 0xffc0000000007908 */ /* 0x000e220000001400 */
[----:B------:R-:W-:Y:S05]  /*08d0*/  BRA `(.L_x_32) ;  /* 0x0000000000047947 */ /* 0x000fea0003800000 */
.L_x_24:
[----:B------:R-:W-:-:S07]  /*08e0*/  FADD.FTZ R0, R0, R3 ;  /* 0x0000000300007221 */ /* 0x000fce0000010000 */
.L_x_32:
[----:B------:R-:W-:Y:S05]  /*08f0*/  BSYNC.RECONVERGENT B1 ;  /* 0x0000000000017941 */ /* 0x000fea0003800200 */
.L_x_22:
[----:B------:R-:W-:-:S04]  /*0900*/  IMAD.MOV.U32 R7, RZ, RZ, 0x0 ;  /* 0x00000000ff077424 */ /* 0x000fc800078e00ff */
[----:B0-----:R-:W-:Y:S05]  /*0910*/  RET.REL.NODEC R6 `(_Z15find_line_modelPKfS0_PfS1_i) ;  /* 0xfffffff406b87950 */ /* 0x001fea0003c3ffff */
.L_x_33:
        /* <DEDUP_REMOVED lines=14> */
.L_x_56:


//--------------------- .text._Z8distancePKfPfffi --------------------------
	.section	.text._Z8distancePKfPfffi,"ax",@progbits
	.align	128
        .global         _Z8distancePKfPfffi
        .type           _Z8distancePKfPfffi,@function
        .size           _Z8distancePKfPfffi,(.L_x_58 - _Z8distancePKfPfffi)
        .other          _Z8distancePKfPfffi,@"STO_CUDA_ENTRY STV_DEFAULT"
_Z8distancePKfPfffi:
.text._Z8distancePKfPfffi:
        /* <DEDUP_REMOVED lines=13> */
[----:B-1----:R-:W3:Y:S04]  /*00d0*/  LDG.E R5, desc[UR4][R8.64] ;  /* 0x0000000408057981 */ /* 0x002ee8000c1e1900 */
[----:B------:R-:W3:Y:S01]  /*00e0*/  LDG.E R4, desc[UR4][R8.64+0x4] ;  /* 0x0000040408047981 */ /* 0x000ee2000c1e1900 */
[----:B--2---:R-:W-:Y:S01]  /*00f0*/  FMUL R7, R14, R14 ;  /* 0x0000000e0e077220 */ /* 0x004fe20000400000 */
[----:B------:R-:W-:Y:S03]  /*0100*/  BSSY.RECONVERGENT B0, `(.L_x_34) ;  /* 0x000000f000007945 */ /* 0x000fe60003800200 */
[----:B------:R-:W-:-:S04]  /*0110*/  FADD R3, R7, 1 ;  /* 0x3f80000007037421 */ /* 0x000fc80000000000 */
[----:B------:R-:W0:Y:S02]  /*0120*/  MUFU.RCP R6, R3 ;  /* 0x0000000300067308 */ /* 0x000e240000001000 */
[----:B0-----:R-:W-:-:S04]  /*0130*/  FFMA R13, -R3, R6, 1 ;  /* 0x3f800000030d7423 */ /* 0x001fc80000000106 */
[----:B------:R-:W-:Y:S01]  /*0140*/  FFMA R13, R6, R13, R6 ;  /* 0x0000000d060d7223 */ /* 0x000fe20000000006 */
[----:B---3--:R-:W-:-:S04]  /*0150*/  FFMA R11, R4, R14, R5 ;  /* 0x0000000e040b7223 */ /* 0x008fc80000000005 */
[----:B------:R-:W-:-:S04]  /*0160*/  FFMA R0, -R14, R15, R11 ;  /* 0x0000000f0e007223 */ /* 0x000fc8000000010b */
[----:B------:R-:W0:Y:S01]  /*0170*/  FCHK P0, R0, R3 ;  /* 0x0000000300007302 */ /* 0x000e220000000000 */
[----:B------:R-:W-:-:S04]  /*0180*/  FFMA R6, R0, R13, RZ ;  /* 0x0000000d00067223 */ /* 0x000fc800000000ff */
[----:B------:R-:W-:-:S04]  /*0190*/  FFMA R8, -R3, R6, R0 ;  /* 0x0000000603087223 */ /* 0x000fc80000000100 */
[----:B------:R-:W-:Y:S01]  /*01a0*/  FFMA R6, R13, R8, R6 ;  /* 0x000000080d067223 */ /* 0x000fe20000000006 */
[----:B0-----:R-:W-:Y:S06]  /*01b0*/  @!P0 BRA `(.L_x_35) ;  /* 0x00000000000c8947 */ /* 0x001fec0003800000 */
[----:B------:R-:W-:-:S07]  /*01c0*/  MOV R8, 0x1e0 ;  /* 0x000001e000087802 */ /* 0x000fce0000000f00 */
[----:B------:R-:W-:Y:S05]  /*01d0*/  CALL.REL.NOINC `($__internal_4_$__cuda_sm3x_div_rn_noftz_f32_slowpath) ;  /* 0x0000000400047944 */ /* 0x000fea0003c00000 */
[----:B------:R-:W-:-:S07]  /*01e0*/  IMAD.MOV.U32 R6, RZ, RZ, R0 ;  /* 0x000000ffff067224 */ /* 0x000fce00078e0000 */
.L_x_35:
[----:B------:R-:W-:Y:S05]  /*01f0*/  BSYNC.RECONVERGENT B0 ;  /* 0x0000000000007941 */ /* 0x000fea0003800200 */
.L_x_34:
[----:B------:R-:W0:Y:S01]  /*0200*/  LDCU.64 UR6, c[0x0][0x390] ;  /* 0x00007200ff0677ac */ /* 0x000e220008000a00 */
[----:B------:R-:W1:Y:S01]  /*0210*/  MUFU.RCP R10, R3 ;  /* 0x00000003000a7308 */ /* 0x000e620000001000 */
[----:B------:R-:W-:Y:S01]  /*0220*/  FMUL R0, R4, R7 ;  /* 0x0000000704007220 */ /* 0x000fe20000400000 */
[----:B------:R-:W-:Y:S03]  /*0230*/  BSSY.RECONVERGENT B0, `(.L_x_36) ;  /* 0x000000d000007945 */ /* 0x000fe60003800200 */
[----:B0-----:R-:W-:Y:S01]  /*0240*/  FFMA R0, R5, UR6, R0 ;  /* 0x0000000605007c23 */ /* 0x001fe20008000000 */
[----:B-1----:R-:W-:-:S03]  /*0250*/  FFMA R9, -R3, R10, 1 ;  /* 0x3f80000003097423 */ /* 0x002fc6000000010a */
[----:B------:R-:W-:Y:S01]  /*0260*/  FFMA R8, -R7, UR7, R0 ;  /* 0x0000000707087c23 */ /* 0x000fe20008000100 */
[----:B------:R-:W-:-:S03]  /*0270*/  FFMA R0, R10, R9, R10 ;  /* 0x000000090a007223 */ /* 0x000fc6000000000a */
[----:B------:R-:W0:Y:S01]  /*0280*/  FCHK P0, R8, R3 ;  /* 0x0000000308007302 */ /* 0x000e220000000000 */
[----:B------:R-:W-:-:S04]  /*0290*/  FFMA R7, R0, R8, RZ ;  /* 0x0000000800077223 */ /* 0x000fc800000000ff */
[----:B------:R-:W-:-:S04]  /*02a0*/  FFMA R10, -R3, R7, R8 ;  /* 0x00000007030a7223 */ /* 0x000fc80000000108 */
[----:B------:R-:W-:Y:S01]  /*02b0*/  FFMA R0, R0, R10, R7 ;  /* 0x0000000a00007223 */ /* 0x000fe20000000007 */
[----:B0-----:R-:W-:Y:S06]  /*02c0*/  @!P0 BRA `(.L_x_37) ;  /* 0x00000000000c8947 */ /* 0x001fec0003800000 */
[----:B------:R-:W-:Y:S02]  /*02d0*/  MOV R0, R8 ;  /* 0x0000000800007202 */ /* 0x000fe40000000f00 */
[----:B------:R-:W-:-:S07]  /*02e0*/  MOV R8, 0x300 ;  /* 0x0000030000087802 */ /* 0x000fce0000000f00 */
[----:B------:R-:W-:Y:S05]  /*02f0*/  CALL.REL.NOINC `($__internal_4_$__cuda_sm3x_div_rn_noftz_f32_slowpath) ;  /* 0x0000000000bc7944 */ /* 0x000fea0003c00000 */
.L_x_37:
[----:B------:R-:W-:Y:S05]  /*0300*/  BSYNC.RECONVERGENT B0 ;  /* 0x0000000000007941 */ /* 0x000fea0003800200 */
.L_x_36:
[----:B------:R-:W0:Y:S01]  /*0310*/  LDCU UR6, c[0x0][0x394] ;  /* 0x00007280ff0677ac */ /* 0x000e220008000800 */
[----:B------:R-:W-:Y:S01]  /*0320*/  FADD R6, -R5, R6 ;  /* 0x0000000605067221 */ /* 0x000fe20000000100 */
[----:B------:R-:W-:Y:S01]  /*0330*/  BSSY.RECONVERGENT B0, `(.L_x_38) ;  /* 0x0000011000007945 */ /* 0x000fe20003800200 */
[----:B0-----:R-:W-:-:S04]  /*0340*/  FADD R3, R0, UR6 ;  /* 0x0000000600037e21 */ /* 0x001fc80008000000 */
        /* <DEDUP_REMOVED lines=8> */
[----:B------:R-:W-:Y:S05]  /*03d0*/  CALL.REL.NOINC `($__internal_3_$__cuda_sm20_sqrt_rn_f32_slowpath) ;  /* 0x00000000002c7944 */ /* 0x000fea0003c00000 */
[----:B------:R-:W-:Y:S01]  /*03e0*/  IMAD.MOV.U32 R7, RZ, RZ, R3 ;  /* 0x000000ffff077224 */ /* 0x000fe200078e0003 */
[----:B------:R-:W-:Y:S06]  /*03f0*/  BRA `(.L_x_40) ;  /* 0x0000000000107947 */ /* 0x000fec0003800000 */
.L_x_39:
[----:B------:R-:W-:Y:S01]  /*0400*/  FMUL.FTZ R7, R0, R3 ;  /* 0x0000000300077220 */ /* 0x000fe20000410000 */
[----:B------:R-:W-:-:S03]  /*0410*/  FMUL.FTZ R3, R3, 0.5 ;  /* 0x3f00000003037820 */ /* 0x000fc60000410000 */
[----:B------:R-:W-:-:S04]  /*0420*/  FFMA R0, -R7, R7, R0 ;  /* 0x0000000707007223 */ /* 0x000fc80000000100 */
[----:B------:R-:W-:-:S07]  /*0430*/  FFMA R7, R0, R3, R7 ;  /* 0x0000000300077223 */ /* 0x000fce0000000007 */
.L_x_40:
[----:B------:R-:W-:Y:S05]  /*0440*/  BSYNC.RECONVERGENT B0 ;  /* 0x0000000000007941 */ /* 0x000fea0003800200 */
.L_x_38:
[----:B------:R-:W0:Y:S02]  /*0450*/  LDC.64 R4, c[0x0][0x388] ;  /* 0x0000e200ff047b82 */ /* 0x000e240000000a00 */
[----:B0-----:R-:W-:-:S05]  /*0460*/  IMAD.WIDE R2, R2, 0x4, R4 ;  /* 0x0000000402027825 */ /* 0x001fca00078e0204 */
[----:B------:R-:W-:Y:S01]  /*0470*/  STG.E desc[UR4][R2.64], R7 ;  /* 0x0000000702007986 */ /* 0x000fe2000c101904 */
[----:B------:R-:W-:Y:S05]  /*0480*/  EXIT ;  /* 0x000000000000794d */ /* 0x000fea0003800000 */
        .weak           $__internal_3_$__cuda_sm20_sqrt_rn_f32_slowpath
        .type           $__internal_3_$__cuda_sm20_sqrt_rn_f32_slowpath,@function
        .size           $__internal_3_$__cuda_sm20_sqrt_rn_f32_slowpath,($__internal_4_$__cuda_sm3x_div_rn_noftz_f32_slowpath - $__internal_3_$__cuda_sm20_sqrt_rn_f32_slowpath)
$__internal_3_$__cuda_sm20_sqrt_rn_f32_slowpath:
[----:B------:R-:W-:-:S13]  /*0490*/  LOP3.LUT P0, RZ, R0, 0x7fffffff, RZ, 0xc0, !PT ;  /* 0x7fffffff00ff7812 */ /* 0x000fda000780c0ff */
[----:B------:R-:W-:Y:S01]  /*04a0*/  @!P0 MOV R3, R0 ;  /* 0x0000000000038202 */ /* 0x000fe20000000f00 */
[----:B------:R-:W-:Y:S06]  /*04b0*/  @!P0 BRA `(.L_x_41) ;  /* 0x0000000000408947 */ /* 0x000fec0003800000 */
[----:B------:R-:W-:-:S13]  /*04c0*/  FSETP.GEU.FTZ.AND P0, PT, R0, RZ, PT ;  /* 0x000000ff0000720b */ /* 0x000fda0003f1e000 */
[----:B------:R-:W-:Y:S01]  /*04d0*/  @!P0 IMAD.MOV.U32 R3, RZ, RZ, 0x7fffffff ;  /* 0x7fffffffff038424 */ /* 0x000fe200078e00ff */
        /* <DEDUP_REMOVED lines=14> */
.L_x_41:
[----:B------:R-:W-:Y:S01]  /*05c0*/  MOV R4, R8 ;  /* 0x0000000800047202 */ /* 0x000fe20000000f00 */
[----:B------:R-:W-:-:S04]  /*05d0*/  IMAD.MOV.U32 R5, RZ, RZ, 0x0 ;  /* 0x00000000ff057424 */ /* 0x000fc800078e00ff */
[----:B------:R-:W-:Y:S05]  /*05e0*/  RET.REL.NODEC R4 `(_Z8distancePKfPfffi) ;  /* 0xfffffff804847950 */ /* 0x000fea0003c3ffff */
        .weak           $__internal_4_$__cuda_sm3x_div_rn_noftz_f32_slowpath
        .type           $__internal_4_$__cuda_sm3x_div_rn_noftz_f32_slowpath,@function
        .size           $__internal_4_$__cuda_sm3x_div_rn_noftz_f32_slowpath,(.L_x_58 - $__internal_4_$__cuda_sm3x_div_rn_noftz_f32_slowpath)
$__internal_4_$__cuda_sm3x_div_rn_noftz_f32_slowpath:
        /* <DEDUP_REMOVED lines=35> */
.L_x_43:
[----:B------:R-:W-:Y:S01]  /*0820*/  LEA R12, R10, 0xc0800000, 0x17 ;  /* 0xc08000000a0c7811 */ /* 0x000fe200078eb8ff */
[----:B------:R-:W-:Y:S04]  /*0830*/  BSSY.RECONVERGENT B2, `(.L_x_48) ;  /* 0x0000036000027945 */ /* 0x000fe80003800200 */
[----:B------:R-:W-:Y:S01]  /*0840*/  IMAD.IADD R12, R11, 0x1, -R12 ;  /* 0x000000010b0c7824 */ /* 0x000fe200078e0a0c */
[----:B------:R-:W-:-:S03]  /*0850*/  IADD3 R11, PT, PT, R14, -0x7f, RZ ;  /* 0xffffff810e0b7810 */ /* 0x000fc60007ffe0ff */
[----:B------:R0:W1:Y:S01]  /*0860*/  MUFU.RCP R13, R12 ;  /* 0x0000000c000d7308 */ /* 0x0000620000001000 */
[----:B------:R-:W-:Y:S01]  /*0870*/  FADD.FTZ R15, -R12, -RZ ;  /* 0x800000ff0c0f7221 */ /* 0x000fe20000010100 */
[C---:B------:R-:W-:Y:S01]  /*0880*/  IMAD R0, R11.reuse, -0x800000, R0 ;  /* 0xff8000000b007824 */ /* 0x040fe200078e0200 */
[----:B0-----:R-:W-:-:S05]  /*0890*/  IADD3 R12, PT, PT, R11, 0x7f, -R10 ;  /* 0x0000007f0b0c7810 */ /* 0x001fca0007ffe80a */
[----:B------:R-:W-:Y:S02]  /*08a0*/  IMAD.IADD R9, R12, 0x1, R9 ;  /* 0x000000010c097824 */ /* 0x000fe400078e0209 */
[----:B-1----:R-:W-:-:S04]  /*08b0*/  FFMA R14, R13, R15, 1 ;  /* 0x3f8000000d0e7423 */ /* 0x002fc8000000000f */
        /* <DEDUP_REMOVED lines=20> */
[C---:B------:R-:W-:Y:S01]  /*0a00*/  IADD3 R12, PT, PT, R15.reuse, 0x20, RZ ;  /* 0x000000200f0c7810 */ /* 0x040fe20007ffe0ff */
[CCC-:B------:R-:W-:Y:S01]  /*0a10*/  FFMA.RM R10, R16.reuse, R14.reuse, R13.reuse ;  /* 0x0000000e100a7223 */ /* 0x1c0fe2000000400d */
        /* <DEDUP_REMOVED lines=19> */
.L_x_50:
[----:B------:R-:W-:-:S04]  /*0b50*/  LOP3.LUT R0, R0, 0x80000000, RZ, 0xc0, !PT ;  /* 0x8000000000007812 */ /* 0x000fc800078ec0ff */
[----:B------:R-:W-:Y:S01]  /*0b60*/  LOP3.LUT R0, R0, 0x7f800000, RZ, 0xfc, !PT ;  /* 0x7f80000000007812 */ /* 0x000fe200078efcff */
[----:B------:R-:W-:Y:S06]  /*0b70*/  BRA `(.L_x_51) ;  /* 0x0000000000047947 */ /* 0x000fec0003800000 */
.L_x_49:
[----:B------:R-:W-:-:S07]  /*0b80*/  IMAD R0, R9, 0x800000, R0 ;  /* 0x0080000009007824 */ /* 0x000fce00078e0200 */
.L_x_51:
[----:B------:R-:W-:Y:S05]  /*0b90*/  BSYNC.RECONVERGENT B2 ;  /* 0x0000000000027941 */ /* 0x000fea0003800200 */
.L_x_48:
[----:B------:R-:W-:Y:S05]  /*0ba0*/  BRA `(.L_x_52) ;  /* 0x0000000000207947 */ /* 0x000fea0003800000 */
.L_x_47:
[----:B------:R-:W-:-:S04]  /*0bb0*/  LOP3.LUT R0, R11, 0x80000000, R0, 0x48, !PT ;  /* 0x800000000b007812 */ /* 0x000fc800078e4800 */
[----:B------:R-:W-:Y:S01]  /*0bc0*/  LOP3.LUT R0, R0, 0x7f800000, RZ, 0xfc, !PT ;  /* 0x7f80000000007812 */ /* 0x000fe200078efcff */
[----:B------:R-:W-:Y:S06]  /*0bd0*/  BRA `(.L_x_52) ;  /* 0x0000000000147947 */ /* 0x000fec0003800000 */
.L_x_46:
[----:B------:R-:W-:Y:S01]  /*0be0*/  LOP3.LUT R0, R11, 0x80000000, R0, 0x48, !PT ;  /* 0x800000000b007812 */ /* 0x000fe200078e4800 */
[----:B------:R-:W-:Y:S06]  /*0bf0*/  BRA `(.L_x_52) ;  /* 0x00000000000c7947 */ /* 0x000fec0003800000 */
.L_x_45:
[----:B------:R-:W0:Y:S01]  /*0c00*/  MUFU.RSQ R0, -QNAN ;  /* 0xffc0000000007908 */ /* 0x000e220000001400 */
[----:B------:R-:W-:Y:S05]  /*0c10*/  BRA `(.L_x_52) ;  /* 0x0000000000047947 */ /* 0x000fea0003800000 */
.L_x_44:
[----:B------:R-:W-:-:S07]  /*0c20*/  FADD.FTZ R0, R0, R3 ;  /* 0x0000000300007221 */ /* 0x000fce0000010000 */
.L_x_52:
[----:B------:R-:W-:Y:S05]  /*0c30*/  BSYNC.RECONVERGENT B1 ;  /* 0x0000000000017941 */ /* 0x000fea0003800200 */
.L_x_42:
[----:B------:R-:W-:-:S04]  /*0c40*/  HFMA2 R9, -RZ, RZ, 0, 0 ;  /* 0x00000000ff097431 */ /* 0x000fc800000001ff */
[----:B0-----:R-:W-:Y:S05]  /*0c50*/  RET.REL.NODEC R8 `(_Z8distancePKfPfffi) ;  /* 0xfffffff008e87950 */ /* 0x001fea0003c3ffff */
.L_x_53:
        /* <DEDUP_REMOVED lines=10> */
.L_x_58:


//--------------------- .nv.shared.reserved.0     --------------------------
	.section	.nv.shared.reserved.0,"aw",@nobits
	.weak		__nv_reservedSMEM_offset_0_alias
	.size		__nv_reservedSMEM_offset_0_alias, 0, 64
	.other		__nv_reservedSMEM_offset_0_alias,@"STO_CUDA_RESERVED_SHARED STV_DEFAULT"
__nv_reservedSMEM_offset_0_alias:
	.zero		0
	.zero		64


//--------------------- .nv.constant0._Z23distance_model_parallelPKfPfS1_S1_i --------------------------
	.section	.nv.constant0._Z23distance_model_parallelPKfPfS1_S1_i,"a",@progbits
	.sectionflags	@""
	.align	4
.nv.constant0._Z23distance_model_parallelPKfPfS1_S1_i:
	.zero		932


//--------------------- .nv.constant0._Z15find_line_modelPKfS0_PfS1_i --------------------------
	.section	.nv.constant0._Z15find_line_modelPKfS0_PfS1_i,"a",@progbits
	.sectionflags	@""
	.align	4
.nv.constant0._Z15find_line_modelPKfS0_PfS1_i:
	.zero		932


//--------------------- .nv.constant0._Z8distancePKfPfffi --------------------------
	.section	.nv.constant0._Z8distancePKfPfffi,"a",@progbits
	.sectionflags	@""
	.align	4
.nv.constant0._Z8distancePKfPfffi:
	.zero		924


//--------------------- SYMBOLS --------------------------

	.type		.nv.reservedSmem.offset0,@object
	.size		.nv.reservedSmem.offset0,0x4
